//
// Generated by NVIDIA NVVM Compiler
//
// Compiler Build ID: CL-36424714
// Cuda compilation tools, release 13.0, V13.0.88
// Based on NVVM 20.0.0
//

.version 9.0
.target sm_100
.address_size 64

	// .globl	_Z19convolution1DKernelILi1ELi2EEvPfPKfS2_S0_iii
.const .align 4 .b8 gaussianBlur_filter[20] = {0, 0, 128, 61, 0, 0, 128, 62, 0, 0, 192, 62, 0, 0, 128, 62, 0, 0, 128, 61};
// _ZZ19convolution1DKernelILi1ELi2EEvPfPKfS2_S0_iiiE10input_tile has been demoted
// _ZZ19convolution1DKernelILi1ELi2EEvPfPKfS2_S0_iiiE15horizontal_tile has been demoted

.visible .entry _Z19convolution1DKernelILi1ELi2EEvPfPKfS2_S0_iii(
	.param .u64 .ptr .align 1 _Z19convolution1DKernelILi1ELi2EEvPfPKfS2_S0_iii_param_0,
	.param .u64 .ptr .align 1 _Z19convolution1DKernelILi1ELi2EEvPfPKfS2_S0_iii_param_1,
	.param .u64 .ptr .align 1 _Z19convolution1DKernelILi1ELi2EEvPfPKfS2_S0_iii_param_2,
	.param .u64 .ptr .align 1 _Z19convolution1DKernelILi1ELi2EEvPfPKfS2_S0_iii_param_3,
	.param .u32 _Z19convolution1DKernelILi1ELi2EEvPfPKfS2_S0_iii_param_4,
	.param .u32 _Z19convolution1DKernelILi1ELi2EEvPfPKfS2_S0_iii_param_5,
	.param .u32 _Z19convolution1DKernelILi1ELi2EEvPfPKfS2_S0_iii_param_6
)
{
	.reg .pred 	%p<66>;
	.reg .b32 	%r<187>;
	.reg .b32 	%f<114>;
	.reg .b64 	%rd<49>;
	// demoted variable
	.shared .align 4 .b8 _ZZ19convolution1DKernelILi1ELi2EEvPfPKfS2_S0_iiiE10input_tile[5184];
	// demoted variable
	.shared .align 4 .b8 _ZZ19convolution1DKernelILi1ELi2EEvPfPKfS2_S0_iiiE15horizontal_tile[4608];
	ld.param.u64 	%rd5, [_Z19convolution1DKernelILi1ELi2EEvPfPKfS2_S0_iii_param_0];
	ld.param.u64 	%rd6, [_Z19convolution1DKernelILi1ELi2EEvPfPKfS2_S0_iii_param_1];
	ld.param.u64 	%rd7, [_Z19convolution1DKernelILi1ELi2EEvPfPKfS2_S0_iii_param_2];
	ld.param.u32 	%r63, [_Z19convolution1DKernelILi1ELi2EEvPfPKfS2_S0_iii_param_4];
	ld.param.u32 	%r64, [_Z19convolution1DKernelILi1ELi2EEvPfPKfS2_S0_iii_param_5];
	ld.param.u32 	%r65, [_Z19convolution1DKernelILi1ELi2EEvPfPKfS2_S0_iii_param_6];
	cvta.to.global.u64 	%rd1, %rd5;
	mov.u32 	%r1, %tid.x;
	mov.u32 	%r2, %tid.y;
	mov.u32 	%r66, %ctaid.x;
	mov.u32 	%r3, %ntid.x;
	mov.u32 	%r4, %ntid.y;
	mul.lo.s32 	%r5, %r66, %r3;
	add.s32 	%r6, %r5, %r1;
	setp.eq.s32 	%p3, %r65, 5;
	mov.u64 	%rd8, gaussianBlur_filter;
	cvta.const.u64 	%rd9, %rd8;
	selp.b64 	%rd2, %rd9, %rd6, %p3;
	selp.b64 	%rd3, %rd9, %rd7, %p3;
	setp.gt.u32 	%p4, %r2, 35;
	@%p4 bra 	$L__BB0_24;
	add.s32 	%r7, %r1, %r3;
	max.u32 	%r67, %r7, 36;
	setp.lt.u32 	%p5, %r7, 36;
	selp.u32 	%r68, 1, 0, %p5;
	add.s32 	%r69, %r7, %r68;
	sub.s32 	%r70, %r67, %r69;
	div.u32 	%r71, %r70, %r3;
	add.s32 	%r8, %r71, %r68;
	add.s32 	%r72, %r6, -2;
	setp.gt.u32 	%p6, %r6, 1;
	setp.lt.s32 	%p7, %r72, %r64;
	and.pred  	%p1, %p6, %p7;
	add.s32 	%r9, %r6, %r3;
	add.s32 	%r73, %r72, %r3;
	setp.gt.u32 	%p8, %r9, 1;
	setp.lt.s32 	%p9, %r73, %r64;
	and.pred  	%p2, %p8, %p9;
	add.s32 	%r10, %r7, %r3;
	not.pred 	%p14, %p1;
	cvt.u64.u32 	%rd11, %r6;
	not.pred 	%p20, %p2;
	mov.u32 	%r176, %r2;
$L__BB0_2:
	setp.gt.u32 	%p10, %r1, 35;
	@%p10 bra 	$L__BB0_23;
	and.b32  	%r74, %r8, 3;
	setp.eq.s32 	%p11, %r74, 3;
	mov.u32 	%r75, %ctaid.y;
	mad.lo.s32 	%r12, %r75, %r4, %r176;
	add.s32 	%r13, %r12, -2;
	mul.lo.s32 	%r14, %r13, %r64;
	mov.u32 	%r76, _ZZ19convolution1DKernelILi1ELi2EEvPfPKfS2_S0_iiiE10input_tile;
	mad.lo.s32 	%r15, %r176, 144, %r76;
	mov.u32 	%r177, %r1;
	@%p11 bra 	$L__BB0_12;
	setp.ge.s32 	%p12, %r13, %r63;
	setp.lt.u32 	%p13, %r12, 2;
	or.pred  	%p15, %p14, %p13;
	or.pred  	%p16, %p15, %p12;
	@%p16 bra 	$L__BB0_6;
	cvt.s64.s32 	%rd10, %r14;
	add.s64 	%rd12, %rd11, %rd10;
	shl.b64 	%rd13, %rd12, 2;
	add.s64 	%rd14, %rd1, %rd13;
	ld.global.f32 	%f21, [%rd14+-8];
	shl.b32 	%r77, %r1, 2;
	add.s32 	%r78, %r15, %r77;
	st.shared.f32 	[%r78], %f21;
$L__BB0_6:
	setp.eq.s32 	%p17, %r74, 0;
	mov.u32 	%r177, %r7;
	@%p17 bra 	$L__BB0_12;
	setp.ge.s32 	%p18, %r13, %r63;
	setp.lt.u32 	%p19, %r12, 2;
	or.pred  	%p21, %p20, %p19;
	or.pred  	%p22, %p21, %p18;
	@%p22 bra 	$L__BB0_9;
	cvt.s64.s32 	%rd15, %r14;
	cvt.s64.s32 	%rd16, %r9;
	add.s64 	%rd17, %rd16, %rd15;
	shl.b64 	%rd18, %rd17, 2;
	add.s64 	%rd19, %rd1, %rd18;
	ld.global.f32 	%f22, [%rd19+-8];
	shl.b32 	%r80, %r7, 2;
	add.s32 	%r81, %r15, %r80;
	st.shared.f32 	[%r81], %f22;
$L__BB0_9:
	setp.eq.s32 	%p23, %r74, 1;
	mov.u32 	%r177, %r10;
	@%p23 bra 	$L__BB0_12;
	add.s32 	%r177, %r10, %r3;
	add.s32 	%r83, %r6, %r3;
	add.s32 	%r84, %r83, %r3;
	add.s32 	%r85, %r84, -2;
	setp.ge.s32 	%p26, %r85, %r64;
	or.pred  	%p27, %p26, %p18;
	or.pred  	%p28, %p27, %p19;
	@%p28 bra 	$L__BB0_12;
	cvt.s64.s32 	%rd20, %r14;
	add.s32 	%r86, %r9, %r3;
	cvt.s64.s32 	%rd21, %r86;
	add.s64 	%rd22, %rd21, %rd20;
	shl.b64 	%rd23, %rd22, 2;
	add.s64 	%rd24, %rd1, %rd23;
	ld.global.f32 	%f23, [%rd24+-8];
	shl.b32 	%r87, %r10, 2;
	add.s32 	%r88, %r15, %r87;
	st.shared.f32 	[%r88], %f23;
$L__BB0_12:
	setp.lt.u32 	%p29, %r8, 3;
	@%p29 bra 	$L__BB0_23;
	cvt.s64.s32 	%rd25, %r14;
$L__BB0_14:
	setp.ge.s32 	%p30, %r13, %r63;
	add.s32 	%r20, %r177, %r5;
	add.s32 	%r21, %r20, -2;
	setp.ge.s32 	%p31, %r21, %r64;
	min.u32 	%r89, %r20, %r12;
	setp.lt.u32 	%p32, %r89, 2;
	or.pred  	%p33, %p31, %p30;
	or.pred  	%p34, %p33, %p32;
	@%p34 bra 	$L__BB0_16;
	cvt.s64.s32 	%rd26, %r20;
	add.s64 	%rd27, %rd26, %rd25;
	shl.b64 	%rd28, %rd27, 2;
	add.s64 	%rd29, %rd1, %rd28;
	ld.global.f32 	%f24, [%rd29+-8];
	shl.b32 	%r90, %r177, 2;
	add.s32 	%r91, %r15, %r90;
	st.shared.f32 	[%r91], %f24;
$L__BB0_16:
	add.s32 	%r22, %r177, %r3;
	add.s32 	%r23, %r20, %r3;
	add.s32 	%r24, %r21, %r3;
	setp.ge.s32 	%p36, %r24, %r64;
	min.u32 	%r92, %r23, %r12;
	setp.lt.u32 	%p37, %r92, 2;
	or.pred  	%p38, %p36, %p30;
	or.pred  	%p39, %p38, %p37;
	@%p39 bra 	$L__BB0_18;
	cvt.s64.s32 	%rd31, %r23;
	add.s64 	%rd32, %rd31, %rd25;
	shl.b64 	%rd33, %rd32, 2;
	add.s64 	%rd34, %rd1, %rd33;
	ld.global.f32 	%f25, [%rd34+-8];
	shl.b32 	%r93, %r22, 2;
	add.s32 	%r94, %r15, %r93;
	st.shared.f32 	[%r94], %f25;
$L__BB0_18:
	setp.ge.s32 	%p40, %r13, %r63;
	setp.lt.u32 	%p41, %r12, 2;
	add.s32 	%r25, %r22, %r3;
	add.s32 	%r26, %r23, %r3;
	add.s32 	%r27, %r24, %r3;
	setp.ge.s32 	%p42, %r27, %r64;
	or.pred  	%p43, %p42, %p40;
	or.pred  	%p44, %p43, %p41;
	@%p44 bra 	$L__BB0_20;
	cvt.s64.s32 	%rd36, %r26;
	add.s64 	%rd37, %rd36, %rd25;
	shl.b64 	%rd38, %rd37, 2;
	add.s64 	%rd39, %rd1, %rd38;
	ld.global.f32 	%f26, [%rd39+-8];
	shl.b32 	%r95, %r25, 2;
	add.s32 	%r96, %r15, %r95;
	st.shared.f32 	[%r96], %f26;
$L__BB0_20:
	add.s32 	%r28, %r25, %r3;
	add.s32 	%r97, %r27, %r3;
	setp.ge.s32 	%p47, %r97, %r64;
	or.pred  	%p48, %p47, %p40;
	or.pred  	%p49, %p48, %p41;
	@%p49 bra 	$L__BB0_22;
	add.s32 	%r98, %r26, %r3;
	cvt.s64.s32 	%rd41, %r98;
	add.s64 	%rd42, %rd41, %rd25;
	shl.b64 	%rd43, %rd42, 2;
	add.s64 	%rd44, %rd1, %rd43;
	ld.global.f32 	%f27, [%rd44+-8];
	shl.b32 	%r99, %r28, 2;
	add.s32 	%r100, %r15, %r99;
	st.shared.f32 	[%r100], %f27;
$L__BB0_22:
	add.s32 	%r177, %r28, %r3;
	setp.lt.u32 	%p50, %r177, 36;
	@%p50 bra 	$L__BB0_14;
$L__BB0_23:
	add.s32 	%r176, %r176, %r4;
	setp.lt.u32 	%p51, %r176, 36;
	@%p51 bra 	$L__BB0_2;
$L__BB0_24:
	setp.gt.u32 	%p52, %r2, 35;
	bar.sync 	0;
	@%p52 bra 	$L__BB0_35;
	add.s32 	%r31, %r1, %r3;
	max.u32 	%r101, %r31, 32;
	setp.lt.u32 	%p53, %r31, 32;
	selp.u32 	%r102, 1, 0, %p53;
	add.s32 	%r103, %r31, %r102;
	sub.s32 	%r104, %r101, %r103;
	div.u32 	%r105, %r104, %r3;
	add.s32 	%r32, %r105, %r102;
	add.s32 	%r33, %r31, %r3;
	mov.u32 	%r179, %r2;
$L__BB0_26:
	setp.gt.u32 	%p54, %r1, 31;
	@%p54 bra 	$L__BB0_34;
	and.b32  	%r35, %r32, 3;
	setp.eq.s32 	%p55, %r35, 3;
	shl.b32 	%r106, %r179, 7;
	mov.u32 	%r107, _ZZ19convolution1DKernelILi1ELi2EEvPfPKfS2_S0_iiiE15horizontal_tile;
	add.s32 	%r36, %r107, %r106;
	mov.u32 	%r180, %r1;
	@%p55 bra 	$L__BB0_31;
	setp.eq.s32 	%p56, %r35, 0;
	mov.u32 	%r108, _ZZ19convolution1DKernelILi1ELi2EEvPfPKfS2_S0_iiiE10input_tile;
	mad.lo.s32 	%r109, %r179, 144, %r108;
	shl.b32 	%r110, %r1, 2;
	add.s32 	%r37, %r109, %r110;
	ld.shared.f32 	%f28, [%r37];
	ld.f32 	%f1, [%rd3];
	fma.rn.f32 	%f29, %f28, %f1, 0f00000000;
	ld.shared.f32 	%f30, [%r37+4];
	ld.f32 	%f2, [%rd3+4];
	fma.rn.f32 	%f31, %f30, %f2, %f29;
	ld.shared.f32 	%f32, [%r37+8];
	ld.f32 	%f3, [%rd3+8];
	fma.rn.f32 	%f33, %f32, %f3, %f31;
	ld.shared.f32 	%f34, [%r37+12];
	ld.f32 	%f4, [%rd3+12];
	fma.rn.f32 	%f35, %f34, %f4, %f33;
	ld.shared.f32 	%f36, [%r37+16];
	ld.f32 	%f5, [%rd3+16];
	fma.rn.f32 	%f37, %f36, %f5, %f35;
	add.s32 	%r38, %r1, %r179;
	shl.b32 	%r111, %r38, 2;
	and.b32  	%r112, %r111, 124;
	add.s32 	%r113, %r36, %r112;
	st.shared.f32 	[%r113], %f37;
	mov.u32 	%r180, %r31;
	@%p56 bra 	$L__BB0_31;
	setp.eq.s32 	%p57, %r35, 1;
	shl.b32 	%r39, %r3, 2;
	add.s32 	%r40, %r37, %r39;
	ld.shared.f32 	%f38, [%r40];
	fma.rn.f32 	%f39, %f38, %f1, 0f00000000;
	ld.shared.f32 	%f40, [%r40+4];
	fma.rn.f32 	%f41, %f40, %f2, %f39;
	ld.shared.f32 	%f42, [%r40+8];
	fma.rn.f32 	%f43, %f42, %f3, %f41;
	ld.shared.f32 	%f44, [%r40+12];
	fma.rn.f32 	%f45, %f44, %f4, %f43;
	ld.shared.f32 	%f46, [%r40+16];
	fma.rn.f32 	%f47, %f46, %f5, %f45;
	add.s32 	%r41, %r38, %r3;
	shl.b32 	%r114, %r41, 2;
	and.b32  	%r115, %r114, 124;
	add.s32 	%r116, %r36, %r115;
	st.shared.f32 	[%r116], %f47;
	mov.u32 	%r180, %r33;
	@%p57 bra 	$L__BB0_31;
	add.s32 	%r180, %r33, %r3;
	add.s32 	%r117, %r40, %r39;
	ld.shared.f32 	%f48, [%r117];
	fma.rn.f32 	%f49, %f48, %f1, 0f00000000;
	ld.shared.f32 	%f50, [%r117+4];
	fma.rn.f32 	%f51, %f50, %f2, %f49;
	ld.shared.f32 	%f52, [%r117+8];
	fma.rn.f32 	%f53, %f52, %f3, %f51;
	ld.shared.f32 	%f54, [%r117+12];
	fma.rn.f32 	%f55, %f54, %f4, %f53;
	ld.shared.f32 	%f56, [%r117+16];
	fma.rn.f32 	%f57, %f56, %f5, %f55;
	add.s32 	%r118, %r41, %r3;
	shl.b32 	%r119, %r118, 2;
	and.b32  	%r120, %r119, 124;
	add.s32 	%r121, %r36, %r120;
	st.shared.f32 	[%r121], %f57;
$L__BB0_31:
	setp.lt.u32 	%p58, %r32, 3;
	@%p58 bra 	$L__BB0_34;
	ld.f32 	%f6, [%rd3];
	ld.f32 	%f7, [%rd3+4];
	ld.f32 	%f8, [%rd3+8];
	ld.f32 	%f9, [%rd3+12];
	ld.f32 	%f10, [%rd3+16];
	shl.b32 	%r122, %r180, 2;
	mad.lo.s32 	%r123, %r179, 144, %r122;
	mov.u32 	%r124, _ZZ19convolution1DKernelILi1ELi2EEvPfPKfS2_S0_iiiE10input_tile;
	add.s32 	%r185, %r124, %r123;
	add.s32 	%r181, %r180, %r179;
	add.s32 	%r184, %r181, %r3;
	shl.b32 	%r125, %r3, 1;
	add.s32 	%r183, %r181, %r125;
	mad.lo.s32 	%r182, %r3, 3, %r181;
$L__BB0_33:
	ld.shared.f32 	%f58, [%r185];
	fma.rn.f32 	%f59, %f58, %f6, 0f00000000;
	ld.shared.f32 	%f60, [%r185+4];
	fma.rn.f32 	%f61, %f60, %f7, %f59;
	ld.shared.f32 	%f62, [%r185+8];
	fma.rn.f32 	%f63, %f62, %f8, %f61;
	ld.shared.f32 	%f64, [%r185+12];
	fma.rn.f32 	%f65, %f64, %f9, %f63;
	ld.shared.f32 	%f66, [%r185+16];
	fma.rn.f32 	%f67, %f66, %f10, %f65;
	mov.u32 	%r127, _ZZ19convolution1DKernelILi1ELi2EEvPfPKfS2_S0_iiiE15horizontal_tile;
	add.s32 	%r128, %r127, %r106;
	shl.b32 	%r129, %r181, 2;
	and.b32  	%r130, %r129, 124;
	add.s32 	%r131, %r128, %r130;
	st.shared.f32 	[%r131], %f67;
	shl.b32 	%r132, %r3, 2;
	add.s32 	%r133, %r185, %r132;
	ld.shared.f32 	%f68, [%r133];
	fma.rn.f32 	%f69, %f68, %f6, 0f00000000;
	ld.shared.f32 	%f70, [%r133+4];
	fma.rn.f32 	%f71, %f70, %f7, %f69;
	ld.shared.f32 	%f72, [%r133+8];
	fma.rn.f32 	%f73, %f72, %f8, %f71;
	ld.shared.f32 	%f74, [%r133+12];
	fma.rn.f32 	%f75, %f74, %f9, %f73;
	ld.shared.f32 	%f76, [%r133+16];
	fma.rn.f32 	%f77, %f76, %f10, %f75;
	shl.b32 	%r134, %r184, 2;
	and.b32  	%r135, %r134, 124;
	add.s32 	%r136, %r128, %r135;
	st.shared.f32 	[%r136], %f77;
	add.s32 	%r137, %r133, %r132;
	ld.shared.f32 	%f78, [%r137];
	fma.rn.f32 	%f79, %f78, %f6, 0f00000000;
	ld.shared.f32 	%f80, [%r137+4];
	fma.rn.f32 	%f81, %f80, %f7, %f79;
	ld.shared.f32 	%f82, [%r137+8];
	fma.rn.f32 	%f83, %f82, %f8, %f81;
	ld.shared.f32 	%f84, [%r137+12];
	fma.rn.f32 	%f85, %f84, %f9, %f83;
	ld.shared.f32 	%f86, [%r137+16];
	fma.rn.f32 	%f87, %f86, %f10, %f85;
	shl.b32 	%r138, %r183, 2;
	and.b32  	%r139, %r138, 124;
	add.s32 	%r140, %r128, %r139;
	st.shared.f32 	[%r140], %f87;
	add.s32 	%r141, %r137, %r132;
	ld.shared.f32 	%f88, [%r141];
	fma.rn.f32 	%f89, %f88, %f6, 0f00000000;
	ld.shared.f32 	%f90, [%r141+4];
	fma.rn.f32 	%f91, %f90, %f7, %f89;
	ld.shared.f32 	%f92, [%r141+8];
	fma.rn.f32 	%f93, %f92, %f8, %f91;
	ld.shared.f32 	%f94, [%r141+12];
	fma.rn.f32 	%f95, %f94, %f9, %f93;
	ld.shared.f32 	%f96, [%r141+16];
	fma.rn.f32 	%f97, %f96, %f10, %f95;
	shl.b32 	%r142, %r182, 2;
	and.b32  	%r143, %r142, 124;
	add.s32 	%r144, %r128, %r143;
	st.shared.f32 	[%r144], %f97;
	add.s32 	%r180, %r180, %r132;
	shl.b32 	%r145, %r3, 4;
	add.s32 	%r185, %r185, %r145;
	add.s32 	%r184, %r184, %r132;
	add.s32 	%r183, %r183, %r132;
	add.s32 	%r182, %r182, %r132;
	add.s32 	%r181, %r181, %r132;
	setp.lt.u32 	%p59, %r180, 32;
	@%p59 bra 	$L__BB0_33;
$L__BB0_34:
	add.s32 	%r179, %r179, %r4;
	setp.lt.u32 	%p60, %r179, 36;
	@%p60 bra 	$L__BB0_26;
$L__BB0_35:
	setp.gt.u32 	%p61, %r2, 35;
	bar.sync 	0;
	shl.b32 	%r146, %r2, 7;
	mov.u32 	%r147, _ZZ19convolution1DKernelILi1ELi2EEvPfPKfS2_S0_iiiE15horizontal_tile;
	add.s32 	%r62, %r147, %r146;
	mov.f32 	%f110, 0f00000000;
	@%p61 bra 	$L__BB0_37;
	add.s32 	%r148, %r2, %r1;
	shl.b32 	%r149, %r148, 2;
	and.b32  	%r150, %r149, 124;
	add.s32 	%r151, %r62, %r150;
	ld.shared.f32 	%f99, [%r151];
	ld.f32 	%f100, [%rd2];
	fma.rn.f32 	%f110, %f99, %f100, 0f00000000;
$L__BB0_37:
	setp.gt.u32 	%p62, %r2, 34;
	@%p62 bra 	$L__BB0_39;
	add.s32 	%r152, %r2, %r1;
	shl.b32 	%r153, %r152, 2;
	add.s32 	%r154, %r153, 4;
	and.b32  	%r155, %r154, 124;
	add.s32 	%r156, %r62, %r155;
	ld.shared.f32 	%f101, [%r156+128];
	ld.f32 	%f102, [%rd2+4];
	fma.rn.f32 	%f110, %f101, %f102, %f110;
$L__BB0_39:
	setp.gt.u32 	%p63, %r2, 33;
	@%p63 bra 	$L__BB0_41;
	add.s32 	%r157, %r2, %r1;
	shl.b32 	%r158, %r157, 2;
	add.s32 	%r159, %r158, 8;
	and.b32  	%r160, %r159, 124;
	add.s32 	%r161, %r62, %r160;
	ld.shared.f32 	%f103, [%r161+256];
	ld.f32 	%f104, [%rd2+8];
	fma.rn.f32 	%f110, %f103, %f104, %f110;
$L__BB0_41:
	setp.gt.u32 	%p64, %r2, 32;
	@%p64 bra 	$L__BB0_43;
	add.s32 	%r162, %r2, %r1;
	shl.b32 	%r163, %r162, 2;
	add.s32 	%r164, %r163, 12;
	and.b32  	%r165, %r164, 124;
	add.s32 	%r166, %r62, %r165;
	ld.shared.f32 	%f105, [%r166+384];
	ld.f32 	%f106, [%rd2+12];
	fma.rn.f32 	%f110, %f105, %f106, %f110;
$L__BB0_43:
	setp.gt.u32 	%p65, %r2, 31;
	@%p65 bra 	$L__BB0_45;
	add.s32 	%r167, %r2, %r1;
	shl.b32 	%r168, %r167, 2;
	add.s32 	%r169, %r168, 16;
	and.b32  	%r170, %r169, 124;
	add.s32 	%r171, %r62, %r170;
	ld.shared.f32 	%f107, [%r171+512];
	ld.f32 	%f108, [%rd2+16];
	fma.rn.f32 	%f110, %f107, %f108, %f110;
$L__BB0_45:
	ld.param.u64 	%rd48, [_Z19convolution1DKernelILi1ELi2EEvPfPKfS2_S0_iii_param_3];
	cvta.to.global.u64 	%rd45, %rd48;
	mov.u32 	%r172, %ctaid.y;
	mov.u32 	%r173, %ntid.y;
	mad.lo.s32 	%r174, %r172, %r173, %r2;
	mad.lo.s32 	%r175, %r64, %r174, %r6;
	mul.wide.s32 	%rd46, %r175, 4;
	add.s64 	%rd47, %rd45, %rd46;
	st.global.f32 	[%rd47], %f110;
	ret;

}


// ===== COMPILED SASS (sm_100) =====

	.target	sm_100

	.elftype	@"ET_EXEC"


//--------------------- .note.nv.tkinfo           --------------------------
	.section	.note.nv.tkinfo,"",@"SHT_NOTE"
	.sectionflags	@"SHF_NOTE_NV_TKINFO"
	.tkinfo
        /*0018*/ 	.word	0x00000002
        /*0030*/ 	.string	""
        /*0030*/ 	.string	"ptxas"
        /*0030*/ 	.string	"Cuda compilation tools, release 13.0, V13.0.88"
        /*0030*/ 	.string	"Build cuda_13.0.r13.0/compiler.36424714_0"
        /*0030*/ 	.string	"-arch sm_100 -m 64 "



//--------------------- .note.nv.cuinfo           --------------------------
	.section	.note.nv.cuinfo,"",@"SHT_NOTE"
	.sectionflags	@"SHF_NOTE_NV_CUINFO"
        /*0018*/ 	.short	0x0002
        /*001a*/ 	.short	0x0064
        /*001c*/ 	.short	0x0082
	.zero		2


//--------------------- .nv.info                  --------------------------
	.section	.nv.info,"",@"SHT_CUDA_INFO"
	.align	4


	//----- nvinfo : EIATTR_REGCOUNT
	.align		4
        /*0000*/ 	.byte	0x04, 0x2f
        /*0002*/ 	.short	(.L_2 - .L_1)
	.align		4
.L_1:
        /*0004*/ 	.word	index@(_Z19convolution1DKernelILi1ELi2EEvPfPKfS2_S0_iii)
        /*0008*/ 	.word	0x00000020


	//----- nvinfo : EIATTR_FRAME_SIZE
	.align		4
.L_2:
        /*000c*/ 	.byte	0x04, 0x11
        /*000e*/ 	.short	(.L_4 - .L_3)
	.align		4
.L_3:
        /*0010*/ 	.word	index@(_Z19convolution1DKernelILi1ELi2EEvPfPKfS2_S0_iii)
        /*0014*/ 	.word	0x00000000


	//----- nvinfo : EIATTR_MIN_STACK_SIZE
	.align		4
.L_4:
        /*0018*/ 	.byte	0x04, 0x12
        /*001a*/ 	.short	(.L_6 - .L_5)
	.align		4
.L_5:
        /*001c*/ 	.word	index@(_Z19convolution1DKernelILi1ELi2EEvPfPKfS2_S0_iii)
        /*0020*/ 	.word	0x00000000
.L_6:


//--------------------- .nv.compat                --------------------------
	.section	.nv.compat,"",@"SHT_CUDA_COMPAT_INFO"
	.align	4
        /*0000*/ 	.byte	0x02, 0x09, 0x00, 0x00, 0x02, 0x02, 0x01, 0x00, 0x02, 0x05, 0x05, 0x00, 0x03, 0x07, 0x01, 0x01
        /*0010*/ 	.byte	0x02, 0x03, 0x00, 0x00, 0x02, 0x06, 0x01, 0x00, 0x04, 0x0b, 0x08, 0x00, 0x09, 0x00, 0x00, 0x00
        /*0020*/ 	.byte	0x00, 0x00, 0x00, 0x00


//--------------------- .nv.info._Z19convolution1DKernelILi1ELi2EEvPfPKfS2_S0_iii --------------------------
	.section	.nv.info._Z19convolution1DKernelILi1ELi2EEvPfPKfS2_S0_iii,"",@"SHT_CUDA_INFO"
	.sectionflags	@""
	.align	4


	//----- nvinfo : EIATTR_CUDA_API_VERSION
	.align		4
        /*0000*/ 	.byte	0x04, 0x37
        /*0002*/ 	.short	(.L_8 - .L_7)
.L_7:
        /*0004*/ 	.word	0x00000082


	//----- nvinfo : EIATTR_KPARAM_INFO
	.align		4
.L_8:
        /*0008*/ 	.byte	0x04, 0x17
        /*000a*/ 	.short	(.L_10 - .L_9)
.L_9:
        /*000c*/ 	.word	0x00000000
        /*0010*/ 	.short	0x0006
        /*0012*/ 	.short	0x0028
        /*0014*/ 	.byte	0x00, 0xf0, 0x11, 0x00


	//----- nvinfo : EIATTR_KPARAM_INFO
	.align		4
.L_10:
        /*0018*/ 	.byte	0x04, 0x17
        /*001a*/ 	.short	(.L_12 - .L_11)
.L_11:
        /*001c*/ 	.word	0x00000000
        /*0020*/ 	.short	0x0005
        /*0022*/ 	.short	0x0024
        /*0024*/ 	.byte	0x00, 0xf0, 0x11, 0x00


	//----- nvinfo : EIATTR_KPARAM_INFO
	.align		4
.L_12:
        /*0028*/ 	.byte	0x04, 0x17
        /*002a*/ 	.short	(.L_14 - .L_13)
.L_13:
        /*002c*/ 	.word	0x00000000
        /*0030*/ 	.short	0x0004
        /*0032*/ 	.short	0x0020
        /*0034*/ 	.byte	0x00, 0xf0, 0x11, 0x00


	//----- nvinfo : EIATTR_KPARAM_INFO
	.align		4
.L_14:
        /*0038*/ 	.byte	0x04, 0x17
        /*003a*/ 	.short	(.L_16 - .L_15)
.L_15:
        /*003c*/ 	.word	0x00000000
        /*0040*/ 	.short	0x0003
        /*0042*/ 	.short	0x0018
        /*0044*/ 	.byte	0x00, 0xf5, 0x21, 0x00


	//----- nvinfo : EIATTR_KPARAM_INFO
	.align		4
.L_16:
        /*0048*/ 	.byte	0x04, 0x17
        /*004a*/ 	.short	(.L_18 - .L_17)
.L_17:
        /*004c*/ 	.word	0x00000000
        /*0050*/ 	.short	0x0002
        /*0052*/ 	.short	0x0010
        /*0054*/ 	.byte	0x00, 0xf5, 0x21, 0x00


	//----- nvinfo : EIATTR_KPARAM_INFO
	.align		4
.L_18:
        /*0058*/ 	.byte	0x04, 0x17
        /*005a*/ 	.short	(.L_20 - .L_19)
.L_19:
        /*005c*/ 	.word	0x00000000
        /*0060*/ 	.short	0x0001
        /*0062*/ 	.short	0x0008
        /*0064*/ 	.byte	0x00, 0xf5, 0x21, 0x00


	//----- nvinfo : EIATTR_KPARAM_INFO
	.align		4
.L_20:
        /*0068*/ 	.byte	0x04, 0x17
        /*006a*/ 	.short	(.L_22 - .L_21)
.L_21:
        /*006c*/ 	.word	0x00000000
        /*0070*/ 	.short	0x0000
        /*0072*/ 	.short	0x0000
        /*0074*/ 	.byte	0x00, 0xf5, 0x21, 0x00


	//----- nvinfo : EIATTR_SPARSE_MMA_MASK
	.align		4
.L_22:
        /*0078*/ 	.byte	0x03, 0x50
        /*007a*/ 	.short	0x0000


	//----- nvinfo : EIATTR_MAXREG_COUNT
	.align		4
        /*007c*/ 	.byte	0x03, 0x1b
        /*007e*/ 	.short	0x00ff


	//----- nvinfo : EIATTR_NUM_BARRIERS
	.align		4
        /*0080*/ 	.byte	0x02, 0x4c
        /*0082*/ 	.byte	0x01
	.zero		1


	//----- nvinfo : EIATTR_MERCURY_ISA_VERSION
	.align		4
        /*0084*/ 	.byte	0x03, 0x5f
        /*0086*/ 	.short	0x0101


	//----- nvinfo : EIATTR_VRC_CTA_INIT_COUNT
	.align		4
        /*0088*/ 	.byte	0x02, 0x4a
	.zero		1
	.zero		1


	//----- nvinfo : EIATTR_EXIT_INSTR_OFFSETS
	.align		4
        /*008c*/ 	.byte	0x04, 0x1c
        /*008e*/ 	.short	(.L_24 - .L_23)


	//   ....[0]....
.L_23:
        /*0090*/ 	.word	0x00001c20


	//----- nvinfo : EIATTR_CRS_STACK_SIZE
	.align		4
.L_24:
        /*0094*/ 	.byte	0x04, 0x1e
        /*0096*/ 	.short	(.L_26 - .L_25)
.L_25:
        /*0098*/ 	.word	0x00000000


	//----- nvinfo : EIATTR_CBANK_PARAM_SIZE
	.align		4
.L_26:
        /*009c*/ 	.byte	0x03, 0x19
        /*009e*/ 	.short	0x002c


	//----- nvinfo : EIATTR_PARAM_CBANK
	.align		4
        /*00a0*/ 	.byte	0x04, 0x0a
        /*00a2*/ 	.short	(.L_28 - .L_27)
	.align		4
.L_27:
        /*00a4*/ 	.word	index@(.nv.constant0._Z19convolution1DKernelILi1ELi2EEvPfPKfS2_S0_iii)
        /*00a8*/ 	.short	0x0380
        /*00aa*/ 	.short	0x002c


	//----- nvinfo : EIATTR_SW_WAR
	.align		4
.L_28:
        /*00ac*/ 	.byte	0x04, 0x36
        /*00ae*/ 	.short	(.L_30 - .L_29)
.L_29:
        /*00b0*/ 	.word	0x00000008
.L_30:


//--------------------- .nv.callgraph             --------------------------
	.section	.nv.callgraph,"",@"SHT_CUDA_CALLGRAPH"
	.align	4
	.sectionentsize	8
	.align		4
        /*0000*/ 	.word	0x00000000
	.align		4
        /*0004*/ 	.word	0xffffffff
	.align		4
        /*0008*/ 	.word	0x00000000
	.align		4
        /*000c*/ 	.word	0xfffffffe
	.align		4
        /*0010*/ 	.word	0x00000000
	.align		4
        /*0014*/ 	.word	0xfffffffd
	.align		4
        /*0018*/ 	.word	0x00000000
	.align		4
        /*001c*/ 	.word	0xfffffffc


//--------------------- .nv.constant3             --------------------------
	.section	.nv.constant3,"a",@progbits
	.align	4
.nv.constant3:
	.type		gaussianBlur_filter,@object
	.size		gaussianBlur_filter,(.L_0 - gaussianBlur_filter)
gaussianBlur_filter:
        /*0000*/ 	.byte	0x00, 0x00, 0x80, 0x3d, 0x00, 0x00, 0x80, 0x3e, 0x00, 0x00, 0xc0, 0x3e, 0x00, 0x00, 0x80, 0x3e
        /*0010*/ 	.byte	0x00, 0x00, 0x80, 0x3d
.L_0:


//--------------------- .text._Z19convolution1DKernelILi1ELi2EEvPfPKfS2_S0_iii --------------------------
	.section	.text._Z19convolution1DKernelILi1ELi2EEvPfPKfS2_S0_iii,"ax",@progbits
	.align	128
        .global         _Z19convolution1DKernelILi1ELi2EEvPfPKfS2_S0_iii
        .type           _Z19convolution1DKernelILi1ELi2EEvPfPKfS2_S0_iii,@function
        .size           _Z19convolution1DKernelILi1ELi2EEvPfPKfS2_S0_iii,(.L_x_21 - _Z19convolution1DKernelILi1ELi2EEvPfPKfS2_S0_iii)
        .other          _Z19convolution1DKernelILi1ELi2EEvPfPKfS2_S0_iii,@"STO_CUDA_ENTRY STV_DEFAULT"
_Z19convolution1DKernelILi1ELi2EEvPfPKfS2_S0_iii:
.text._Z19convolution1DKernelILi1ELi2EEvPfPKfS2_S0_iii:
[----:B------:R-:W-:Y:S01]  /*0000*/  LDC R1, c[0x0][0x37c] ;  /* 0x0000df00ff017b82 */ /* 0x000fe20000000800 */
[----:B------:R-:W0:Y:S07]  /*0010*/  S2R R12, SR_TID.Y ;  /* 0x00000000000c7919 */ /* 0x000e2e0000002200 */
[----:B------:R-:W1:Y:S01]  /*0020*/  S2UR UR4, SR_CTAID.X ;  /* 0x00000000000479c3 */ /* 0x000e620000002500 */
[----:B------:R-:W2:Y:S01]  /*0030*/  LDCU.64 UR8, c[0x0][0x358] ;  /* 0x00006b00ff0877ac */ /* 0x000ea20008000a00 */
[----:B------:R-:W-:Y:S01]  /*0040*/  BSSY.RECONVERGENT B2, `(.L_x_0) ;  /* 0x00000b5000027945 */ /* 0x000fe20003800200 */
[----:B------:R-:W3:Y:S05]  /*0050*/  S2R R0, SR_TID.X ;  /* 0x0000000000007919 */ /* 0x000eea0000002100 */
[----:B------:R-:W1:Y:S01]  /*0060*/  LDC R3, c[0x0][0x360] ;  /* 0x0000d800ff037b82 */ /* 0x000e620000000800 */
[----:B------:R-:W4:Y:S01]  /*0070*/  LDCU UR10, c[0x0][0x364] ;  /* 0x00006c80ff0a77ac */ /* 0x000f220008000800 */
[----:B0-----:R-:W-:Y:S01]  /*0080*/  ISETP.GT.U32.AND P0, PT, R12, 0x23, PT ;  /* 0x000000230c00780c */ /* 0x001fe20003f04070 */
[----:B-1----:R-:W-:-:S04]  /*0090*/  IMAD R5, R3, UR4, RZ ;  /* 0x0000000403057c24 */ /* 0x002fc8000f8e02ff */
[----:B---3--:R-:W-:-:S08]  /*00a0*/  IMAD.IADD R2, R5, 0x1, R0 ;  /* 0x0000000105027824 */ /* 0x008fd000078e0200 */
[----:B--2-4-:R-:W-:Y:S05]  /*00b0*/  @P0 BRA `(.L_x_1) ;  /* 0x0000000800b40947 */ /* 0x014fea0003800000 */
[----:B------:R-:W0:Y:S01]  /*00c0*/  I2F.U32.RP R10, R3 ;  /* 0x00000003000a7306 */ /* 0x000e220000209000 */
[----:B------:R-:W-:Y:S01]  /*00d0*/  IMAD.IADD R4, R0, 0x1, R3 ;  /* 0x0000000100047824 */ /* 0x000fe200078e0203 */
[----:B------:R-:W1:Y:S01]  /*00e0*/  LDCU UR4, c[0x0][0x3a4] ;  /* 0x00007480ff0477ac */ /* 0x000e620008000800 */
[----:B------:R-:W-:-:S03]  /*00f0*/  ISETP.NE.U32.AND P3, PT, R3, RZ, PT ;  /* 0x000000ff0300720c */ /* 0x000fc60003f65070 */
[C---:B------:R-:W-:Y:S02]  /*0100*/  ISETP.GE.U32.AND P0, PT, R4.reuse, 0x24, PT ;  /* 0x000000240400780c */ /* 0x040fe40003f06070 */
[----:B------:R-:W-:Y:S02]  /*0110*/  VIMNMX.U32 R9, PT, PT, R4, 0x24, !PT ;  /* 0x0000002404097848 */ /* 0x000fe40007fe0000 */
[----:B------:R-:W-:Y:S01]  /*0120*/  SEL R8, RZ, 0x1, P0 ;  /* 0x00000001ff087807 */ /* 0x000fe20000000000 */
[----:B0-----:R-:W0:Y:S02]  /*0130*/  MUFU.RCP R10, R10 ;  /* 0x0000000a000a7308 */ /* 0x001e240000001000 */
[----:B0-----:R-:W-:Y:S01]  /*0140*/  VIADD R7, R10, 0xffffffe ;  /* 0x0ffffffe0a077836 */ /* 0x001fe20000000000 */
[----:B------:R-:W-:-:S05]  /*0150*/  IADD3 R10, PT, PT, R4, R3, RZ ;  /* 0x00000003040a7210 */ /* 0x000fca0007ffe0ff */
[----:B------:R-:W0:Y:S02]  /*0160*/  F2I.FTZ.U32.TRUNC.NTZ R7, R7 ;  /* 0x0000000700077305 */ /* 0x000e24000021f000 */
[----:B0-----:R-:W-:-:S04]  /*0170*/  IMAD.MOV R6, RZ, RZ, -R7 ;  /* 0x000000ffff067224 */ /* 0x001fc800078e0a07 */
[----:B------:R-:W-:Y:S02]  /*0180*/  IMAD R11, R6, R3, RZ ;  /* 0x00000003060b7224 */ /* 0x000fe400078e02ff */
[----:B------:R-:W-:-:S05]  /*0190*/  HFMA2 R6, -RZ, RZ, 0, 0 ;  /* 0x00000000ff067431 */ /* 0x000fca00000001ff */
[----:B------:R-:W-:Y:S01]  /*01a0*/  IMAD.HI.U32 R11, R7, R11, R6 ;  /* 0x0000000b070b7227 */ /* 0x000fe200078e0006 */
[----:B------:R-:W-:-:S05]  /*01b0*/  IADD3 R6, PT, PT, R9, -R4, -R8 ;  /* 0x8000000409067210 */ /* 0x000fca0007ffe808 */
[----:B------:R-:W-:-:S04]  /*01c0*/  IMAD.HI.U32 R7, R11, R6, RZ ;  /* 0x000000060b077227 */ /* 0x000fc800078e00ff */
[----:B------:R-:W-:-:S04]  /*01d0*/  IMAD.MOV R9, RZ, RZ, -R7 ;  /* 0x000000ffff097224 */ /* 0x000fc800078e0a07 */
[----:B------:R-:W-:-:S05]  /*01e0*/  IMAD R6, R3, R9, R6 ;  /* 0x0000000903067224 */ /* 0x000fca00078e0206 */
[----:B------:R-:W-:-:S13]  /*01f0*/  ISETP.GE.U32.AND P0, PT, R6, R3, PT ;  /* 0x000000030600720c */ /* 0x000fda0003f06070 */
[----:B------:R-:W-:Y:S01]  /*0200*/  @P0 IMAD.IADD R6, R6, 0x1, -R3 ;  /* 0x0000000106060824 */ /* 0x000fe200078e0a03 */
[----:B------:R-:W-:-:S04]  /*0210*/  @P0 IADD3 R7, PT, PT, R7, 0x1, RZ ;  /* 0x0000000107070810 */ /* 0x000fc80007ffe0ff */
[----:B------:R-:W-:Y:S01]  /*0220*/  ISETP.GE.U32.AND P2, PT, R6, R3, PT ;  /* 0x000000030600720c */ /* 0x000fe20003f46070 */
[----:B------:R-:W-:-:S04]  /*0230*/  VIADD R6, R2, 0xfffffffe ;  /* 0xfffffffe02067836 */ /* 0x000fc80000000000 */
[C-C-:B------:R-:W-:Y:S01]  /*0240*/  IMAD.IADD R9, R6.reuse, 0x1, R3.reuse ;  /* 0x0000000106097824 */ /* 0x140fe200078e0203 */
[----:B-1----:R-:W-:Y:S01]  /*0250*/  ISETP.GE.AND P0, PT, R6, UR4, PT ;  /* 0x0000000406007c0c */ /* 0x002fe2000bf06270 */
[----:B------:R-:W-:-:S03]  /*0260*/  IMAD.IADD R6, R2, 0x1, R3 ;  /* 0x0000000102067824 */ /* 0x000fc600078e0203 */
[----:B------:R-:W-:-:S03]  /*0270*/  ISETP.GE.AND P1, PT, R9, UR4, PT ;  /* 0x0000000409007c0c */ /* 0x000fc6000bf26270 */
[----:B------:R-:W-:Y:S01]  /*0280*/  @P2 VIADD R7, R7, 0x1 ;  /* 0x0000000107072836 */ /* 0x000fe20000000000 */
[----:B------:R-:W-:Y:S02]  /*0290*/  @!P3 LOP3.LUT R7, RZ, R3, RZ, 0x33, !PT ;  /* 0x00000003ff07b212 */ /* 0x000fe400078e33ff */
[----:B------:R-:W-:Y:S02]  /*02a0*/  ISETP.GT.U32.AND P2, PT, R2, 0x1, !P0 ;  /* 0x000000010200780c */ /* 0x000fe40004744070 */
[----:B------:R-:W-:Y:S01]  /*02b0*/  ISETP.GT.U32.AND P0, PT, R6, 0x1, !P1 ;  /* 0x000000010600780c */ /* 0x000fe20004f04070 */
[----:B------:R-:W-:Y:S01]  /*02c0*/  IMAD.IADD R7, R8, 0x1, R7 ;  /* 0x0000000108077824 */ /* 0x000fe200078e0207 */
[----:B------:R-:W-:Y:S01]  /*02d0*/  P2R R20, PR, RZ, 0x4 ;  /* 0x00000004ff147803 */ /* 0x000fe20000000000 */
[----:B------:R-:W-:-:S10]  /*02e0*/  IMAD.MOV.U32 R8, RZ, RZ, R12 ;  /* 0x000000ffff087224 */ /* 0x000fd400078e000c */
.L_x_11:
[----:B------:R-:W-:Y:S01]  /*02f0*/  ISETP.GT.U32.AND P1, PT, R0, 0x23, PT ;  /* 0x000000230000780c */ /* 0x000fe20003f24070 */
[----:B------:R-:W-:-:S12]  /*0300*/  BSSY.RECONVERGENT B1, `(.L_x_2) ;  /* 0x0000085000017945 */ /* 0x000fd80003800200 */
[----:B012---:R-:W-:Y:S05]  /*0310*/  @P1 BRA `(.L_x_3) ;  /* 0x00000008000c1947 */ /* 0x007fea0003800000 */
[----:B------:R-:W0:Y:S01]  /*0320*/  S2R R9, SR_CTAID.Y ;  /* 0x0000000000097919 */ /* 0x000e220000002600 */
[----:B------:R-:W1:Y:S01]  /*0330*/  LDC R14, c[0x0][0x3a4] ;  /* 0x0000e900ff0e7b82 */ /* 0x000e620000000800 */
[----:B------:R-:W-:Y:S01]  /*0340*/  LOP3.LUT R17, R7, 0x3, RZ, 0xc0, !PT ;  /* 0x0000000307117812 */ /* 0x000fe200078ec0ff */
[----:B------:R-:W-:Y:S01]  /*0350*/  BSSY.RECONVERGENT B0, `(.L_x_4) ;  /* 0x000003f000007945 */ /* 0x000fe20003800200 */
[----:B------:R-:W2:Y:S01]  /*0360*/  S2R R12, SR_CgaCtaId ;  /* 0x00000000000c7919 */ /* 0x000ea20000008800 */
[----:B------:R-:W-:Y:S01]  /*0370*/  MOV R11, 0x400 ;  /* 0x00000400000b7802 */ /* 0x000fe20000000f00 */
[----:B------:R-:W-:Y:S01]  /*0380*/  IMAD.MOV.U32 R22, RZ, RZ, R0 ;  /* 0x000000ffff167224 */ /* 0x000fe200078e0000 */
[----:B------:R-:W-:Y:S01]  /*0390*/  ISETP.NE.AND P1, PT, R17, 0x3, PT ;  /* 0x000000031100780c */ /* 0x000fe20003f25270 */
[----:B0-----:R-:W-:Y:S01]  /*03a0*/  IMAD R9, R9, UR10, R8 ;  /* 0x0000000a09097c24 */ /* 0x001fe2000f8e0208 */
[----:B--2---:R-:W-:-:S03]  /*03b0*/  LEA R19, R12, R11, 0x18 ;  /* 0x0000000b0c137211 */ /* 0x004fc600078ec0ff */
[----:B------:R-:W-:Y:S02]  /*03c0*/  VIADD R11, R9, 0xfffffffe ;  /* 0xfffffffe090b7836 */ /* 0x000fe40000000000 */
[----:B------:R-:W-:Y:S02]  /*03d0*/  IMAD R19, R8, 0x90, R19 ;  /* 0x0000009008137824 */ /* 0x000fe400078e0213 */
[----:B-1----:R-:W-:-:S04]  /*03e0*/  IMAD R21, R11, R14, RZ ;  /* 0x0000000e0b157224 */ /* 0x002fc800078e02ff */
[----:B------:R-:W-:Y:S05]  /*03f0*/  @!P1 BRA `(.L_x_5) ;  /* 0x0000000000d09947 */ /* 0x000fea0003800000 */
[----:B------:R-:W0:Y:S01]  /*0400*/  LDC R18, c[0x0][0x3a0] ;  /* 0x0000e800ff127b82 */ /* 0x000e220000000800 */
[----:B------:R-:W-:Y:S01]  /*0410*/  ISETP.NE.AND P2, PT, R20, RZ, PT ;  /* 0x000000ff1400720c */ /* 0x000fe20003f45270 */
[----:B------:R-:W-:Y:S03]  /*0420*/  BSSY.RECONVERGENT B3, `(.L_x_6) ;  /* 0x000000d000037945 */ /* 0x000fe60003800200 */
[----:B------:R-:W-:Y:S02]  /*0430*/  ISETP.LT.U32.OR P1, PT, R9, 0x2, !P2 ;  /* 0x000000020900780c */ /* 0x000fe40005721470 */
[----:B------:R-:W-:Y:S02]  /*0440*/  ISETP.NE.AND P2, PT, R17, RZ, PT ;  /* 0x000000ff1100720c */ /* 0x000fe40003f45270 */
[----:B0-----:R-:W-:-:S13]  /*0450*/  ISETP.GE.OR P1, PT, R11, R18, P1 ;  /* 0x000000120b00720c */ /* 0x001fda0000f26670 */
[----:B------:R-:W-:Y:S05]  /*0460*/  @P1 BRA `(.L_x_7) ;  /* 0x0000000000201947 */ /* 0x000fea0003800000 */
[----:B------:R-:W0:Y:S01]  /*0470*/  LDCU.64 UR4, c[0x0][0x380] ;  /* 0x00007000ff0477ac */ /* 0x000e220008000a00 */
[----:B------:R-:W-:-:S04]  /*0480*/  IADD3 R13, P1, PT, R2, R21, RZ ;  /* 0x00000015020d7210 */ /* 0x000fc80007f3e0ff */
[----:B------:R-:W-:Y:S02]  /*0490*/  LEA.HI.X.SX32 R16, R21, RZ, 0x1, P1 ;  /* 0x000000ff15107211 */ /* 0x000fe400008f0eff */
[----:B0-----:R-:W-:-:S04]  /*04a0*/  LEA R12, P1, R13, UR4, 0x2 ;  /* 0x000000040d0c7c11 */ /* 0x001fc8000f8210ff */
[----:B------:R-:W-:-:S05]  /*04b0*/  LEA.HI.X R13, R13, UR5, R16, 0x2, P1 ;  /* 0x000000050d0d7c11 */ /* 0x000fca00088f1410 */
[----:B------:R-:W2:Y:S01]  /*04c0*/  LDG.E R12, desc[UR8][R12.64+-0x8] ;  /* 0xfffff8080c0c7981 */ /* 0x000ea2000c1e1900 */
[----:B------:R-:W-:-:S05]  /*04d0*/  IMAD R15, R0, 0x4, R19 ;  /* 0x00000004000f7824 */ /* 0x000fca00078e0213 */
[----:B--2---:R0:W-:Y:S02]  /*04e0*/  STS [R15], R12 ;  /* 0x0000000c0f007388 */ /* 0x0041e40000000800 */
.L_x_7:
[----:B------:R-:W-:Y:S05]  /*04f0*/  BSYNC.RECONVERGENT B3 ;  /* 0x0000000000037941 */ /* 0x000fea0003800200 */
.L_x_6:
[----:B------:R-:W-:Y:S01]  /*0500*/  IMAD.MOV.U32 R22, RZ, RZ, R4 ;  /* 0x000000ffff167224 */ /* 0x000fe200078e0004 */
[----:B------:R-:W-:Y:S06]  /*0510*/  @!P2 BRA `(.L_x_5) ;  /* 0x000000000088a947 */ /* 0x000fec0003800000 */
[----:B------:R-:W-:Y:S01]  /*0520*/  ISETP.LT.U32.OR P2, PT, R9, 0x2, !P0 ;  /* 0x000000020900780c */ /* 0x000fe20004741470 */
[----:B------:R-:W-:Y:S01]  /*0530*/  BSSY.RECONVERGENT B3, `(.L_x_8) ;  /* 0x000000e000037945 */ /* 0x000fe20003800200 */
[CC--:B------:R-:W-:Y:S02]  /*0540*/  ISETP.GE.AND P1, PT, R11.reuse, R18.reuse, PT ;  /* 0x000000120b00720c */ /* 0x0c0fe40003f26270 */
[----:B------:R-:W-:Y:S02]  /*0550*/  ISETP.GE.OR P2, PT, R11, R18, P2 ;  /* 0x000000120b00720c */ /* 0x000fe40001746670 */
[----:B------:R-:W-:-:S11]  /*0560*/  ISETP.NE.AND P3, PT, R17, 0x1, PT ;  /* 0x000000011100780c */ /* 0x000fd60003f65270 */
[----:B------:R-:W-:Y:S05]  /*0570*/  @P2 BRA `(.L_x_9) ;  /* 0x0000000000242947 */ /* 0x000fea0003800000 */
[----:B------:R-:W1:Y:S01]  /*0580*/  LDCU.64 UR4, c[0x0][0x380] ;  /* 0x00007000ff0477ac */ /* 0x000e620008000a00 */
[----:B0-----:R-:W-:Y:S02]  /*0590*/  SHF.R.S32.HI R12, RZ, 0x1f, R6 ;  /* 0x0000001fff0c7819 */ /* 0x001fe40000011406 */
[----:B------:R-:W-:-:S04]  /*05a0*/  IADD3 R13, P2, PT, R6, R21, RZ ;  /* 0x00000015060d7210 */ /* 0x000fc80007f5e0ff */
[----:B------:R-:W-:Y:S02]  /*05b0*/  LEA.HI.X.SX32 R16, R21, R12, 0x1, P2 ;  /* 0x0000000c15107211 */ /* 0x000fe400010f0eff */
[----:B-1----:R-:W-:-:S04]  /*05c0*/  LEA R12, P2, R13, UR4, 0x2 ;  /* 0x000000040d0c7c11 */ /* 0x002fc8000f8410ff */
[----:B------:R-:W-:-:S05]  /*05d0*/  LEA.HI.X R13, R13, UR5, R16, 0x2, P2 ;  /* 0x000000050d0d7c11 */ /* 0x000fca00090f1410 */
[----:B------:R-:W2:Y:S01]  /*05e0*/  LDG.E R12, desc[UR8][R12.64+-0x8] ;  /* 0xfffff8080c0c7981 */ /* 0x000ea2000c1e1900 */
[----:B------:R-:W-:-:S05]  /*05f0*/  LEA R15, R4, R19, 0x2 ;  /* 0x00000013040f7211 */ /* 0x000fca00078e10ff */
[----:B--2---:R1:W-:Y:S02]  /*0600*/  STS [R15], R12 ;  /* 0x0000000c0f007388 */ /* 0x0043e40000000800 */
.L_x_9:
[----:B------:R-:W-:Y:S05]  /*0610*/  BSYNC.RECONVERGENT B3 ;  /* 0x0000000000037941 */ /* 0x000fea0003800200 */
.L_x_8:
[----:B------:R-:W-:Y:S01]  /*0620*/  IMAD.MOV.U32 R22, RZ, RZ, R10 ;  /* 0x000000ffff167224 */ /* 0x000fe200078e000a */
[----:B------:R-:W-:Y:S06]  /*0630*/  @!P3 BRA `(.L_x_5) ;  /* 0x000000000040b947 */ /* 0x000fec0003800000 */
[--C-:B01----:R-:W-:Y:S01]  /*0640*/  IADD3 R12, PT, PT, R3, R2, R3.reuse ;  /* 0x00000002030c7210 */ /* 0x103fe20007ffe003 */
[----:B------:R-:W-:-:S04]  /*0650*/  IMAD.IADD R22, R10, 0x1, R3 ;  /* 0x000000010a167824 */ /* 0x000fc800078e0203 */
[----:B------:R-:W-:-:S05]  /*0660*/  VIADD R13, R12, 0xfffffffe ;  /* 0xfffffffe0c0d7836 */ /* 0x000fca0000000000 */
[----:B------:R-:W-:-:S04]  /*0670*/  ISETP.GE.OR P1, PT, R13, R14, P1 ;  /* 0x0000000e0d00720c */ /* 0x000fc80000f26670 */
[----:B------:R-:W-:-:S13]  /*0680*/  ISETP.LT.U32.OR P1, PT, R9, 0x2, P1 ;  /* 0x000000020900780c */ /* 0x000fda0000f21470 */
[----:B------:R-:W-:Y:S05]  /*0690*/  @P1 BRA `(.L_x_5) ;  /* 0x0000000000281947 */ /* 0x000fea0003800000 */
[----:B------:R-:W0:Y:S01]  /*06a0*/  LDCU.64 UR4, c[0x0][0x380] ;  /* 0x00007000ff0477ac */ /* 0x000e220008000a00 */
[----:B------:R-:W-:-:S05]  /*06b0*/  IMAD.IADD R12, R6, 0x1, R3 ;  /* 0x00000001060c7824 */ /* 0x000fca00078e0203 */
[----:B------:R-:W-:Y:S02]  /*06c0*/  SHF.R.S32.HI R14, RZ, 0x1f, R12 ;  /* 0x0000001fff0e7819 */ /* 0x000fe4000001140c */
[----:B------:R-:W-:-:S04]  /*06d0*/  IADD3 R13, P1, PT, R21, R12, RZ ;  /* 0x0000000c150d7210 */ /* 0x000fc80007f3e0ff */
[----:B------:R-:W-:Y:S02]  /*06e0*/  LEA.HI.X.SX32 R14, R21, R14, 0x1, P1 ;  /* 0x0000000e150e7211 */ /* 0x000fe400008f0eff */
[----:B0-----:R-:W-:-:S04]  /*06f0*/  LEA R12, P1, R13, UR4, 0x2 ;  /* 0x000000040d0c7c11 */ /* 0x001fc8000f8210ff */
[----:B------:R-:W-:-:S05]  /*0700*/  LEA.HI.X R13, R13, UR5, R14, 0x2, P1 ;  /* 0x000000050d0d7c11 */ /* 0x000fca00088f140e */
[----:B------:R-:W2:Y:S01]  /*0710*/  LDG.E R12, desc[UR8][R12.64+-0x8] ;  /* 0xfffff8080c0c7981 */ /* 0x000ea2000c1e1900 */
[----:B------:R-:W-:-:S05]  /*0720*/  LEA R15, R10, R19, 0x2 ;  /* 0x000000130a0f7211 */ /* 0x000fca00078e10ff */
[----:B--2---:R2:W-:Y:S02]  /*0730*/  STS [R15], R12 ;  /* 0x0000000c0f007388 */ /* 0x0045e40000000800 */
.L_x_5:
[----:B------:R-:W-:Y:S05]  /*0740*/  BSYNC.RECONVERGENT B0 ;  /* 0x0000000000007941 */ /* 0x000fea0003800200 */
.L_x_4:
[----:B------:R-:W-:-:S13]  /*0750*/  ISETP.GE.U32.AND P1, PT, R7, 0x3, PT ;  /* 0x000000030700780c */ /* 0x000fda0003f26070 */
[----:B------:R-:W-:Y:S05]  /*0760*/  @!P1 BRA `(.L_x_3) ;  /* 0x0000000000f89947 */ /* 0x000fea0003800000 */
[----:B------:R-:W3:Y:S01]  /*0770*/  LDCU UR4, c[0x0][0x3a0] ;  /* 0x00007400ff0477ac */ /* 0x000ee20008000800 */
[----:B------:R-:W-:Y:S02]  /*0780*/  SHF.R.S32.HI R18, RZ, 0x1f, R21 ;  /* 0x0000001fff127819 */ /* 0x000fe40000011415 */
[----:B---3--:R-:W-:-:S13]  /*0790*/  ISETP.GE.AND P1, PT, R11, UR4, PT ;  /* 0x000000040b007c0c */ /* 0x008fda000bf26270 */
.L_x_10:
[----:B------:R-:W3:Y:S01]  /*07a0*/  LDCU UR4, c[0x0][0x3a4] ;  /* 0x00007480ff0477ac */ /* 0x000ee20008000800 */
[----:B0-----:R-:W-:Y:S01]  /*07b0*/  IMAD.IADD R24, R5, 0x1, R22 ;  /* 0x0000000105187824 */ /* 0x001fe200078e0216 */
[----:B------:R-:W4:Y:S03]  /*07c0*/  LDCU UR5, c[0x0][0x3a0] ;  /* 0x00007400ff0577ac */ /* 0x000f260008000800 */
[C---:B------:R-:W-:Y:S01]  /*07d0*/  VIADD R26, R24.reuse, 0xfffffffe ;  /* 0xfffffffe181a7836 */ /* 0x040fe20000000000 */
[----:B012---:R-:W-:Y:S01]  /*07e0*/  VIMNMX.U32 R12, PT, PT, R9, R24, PT ;  /* 0x00000018090c7248 */ /* 0x007fe20003fe0000 */
[----:B------:R-:W-:-:S04]  /*07f0*/  IMAD.IADD R16, R24, 0x1, R3 ;  /* 0x0000000118107824 */ /* 0x000fc800078e0203 */
[--C-:B------:R-:W-:Y:S01]  /*0800*/  IMAD.IADD R27, R16, 0x1, R3.reuse ;  /* 0x00000001101b7824 */ /* 0x100fe200078e0203 */
[C---:B---3--:R-:W-:Y:S01]  /*0810*/  ISETP.GE.OR P2, PT, R26.reuse, UR4, P1 ;  /* 0x000000041a007c0c */ /* 0x048fe20008f46670 */
[----:B------:R-:W-:-:S03]  /*0820*/  IMAD.IADD R26, R26, 0x1, R3 ;  /* 0x000000011a1a7824 */ /* 0x000fc600078e0203 */
[----:B------:R-:W-:Y:S02]  /*0830*/  ISETP.LT.U32.OR P2, PT, R12, 0x2, P2 ;  /* 0x000000020c00780c */ /* 0x000fe40001741470 */
[----:B------:R-:W-:Y:S02]  /*0840*/  VIMNMX.U32 R12, PT, PT, R9, R16, PT ;  /* 0x00000010090c7248 */ /* 0x000fe40003fe0000 */
[C---:B------:R-:W-:Y:S02]  /*0850*/  ISETP.GE.OR P4, PT, R26.reuse, UR4, P1 ;  /* 0x000000041a007c0c */ /* 0x040fe40008f86670 */
[----:B------:R-:W-:Y:S02]  /*0860*/  IADD3 R26, PT, PT, R26, R3, RZ ;  /* 0x000000031a1a7210 */ /* 0x000fe40007ffe0ff */
[----:B------:R-:W-:-:S05]  /*0870*/  ISETP.LT.U32.OR P4, PT, R12, 0x2, P4 ;  /* 0x000000020c00780c */ /* 0x000fca0002781470 */
[----:B------:R-:W0:Y:S01]  /*0880*/  @!P2 LDC.64 R12, c[0x0][0x380] ;  /* 0x0000e000ff0cab82 */ /* 0x000e220000000a00 */
[----:B------:R-:W-:-:S04]  /*0890*/  @!P2 IADD3 R23, P3, PT, R21, R24, RZ ;  /* 0x000000181517a210 */ /* 0x000fc80007f7e0ff */
[----:B------:R-:W-:-:S03]  /*08a0*/  @!P2 LEA.HI.X.SX32 R24, R24, R18, 0x1, P3 ;  /* 0x000000121818a211 */ /* 0x000fc600018f0eff */
[----:B------:R-:W1:Y:S01]  /*08b0*/  @!P4 LDC.64 R14, c[0x0][0x380] ;  /* 0x0000e000ff0ecb82 */ /* 0x000e620000000a00 */
[----:B------:R-:W-:Y:S02]  /*08c0*/  @!P4 IADD3 R17, P3, PT, R21, R16, RZ ;  /* 0x000000101511c210 */ /* 0x000fe40007f7e0ff */
[----:B0-----:R-:W-:-:S04]  /*08d0*/  @!P2 LEA R12, P5, R23, R12, 0x2 ;  /* 0x0000000c170ca211 */ /* 0x001fc800078a10ff */
[----:B------:R-:W-:Y:S02]  /*08e0*/  @!P2 LEA.HI.X R13, R23, R13, R24, 0x2, P5 ;  /* 0x0000000d170da211 */ /* 0x000fe400028f1418 */
[----:B------:R-:W-:Y:S02]  /*08f0*/  @!P4 LEA.HI.X.SX32 R24, R16, R18, 0x1, P3 ;  /* 0x000000121018c211 */ /* 0x000fe400018f0eff */
[----:B-1----:R-:W-:Y:S01]  /*0900*/  @!P4 LEA R14, P3, R17, R14, 0x2 ;  /* 0x0000000e110ec211 */ /* 0x002fe200078610ff */
[----:B------:R0:W2:Y:S01]  /*0910*/  @!P2 LDG.E R12, desc[UR8][R12.64+-0x8] ;  /* 0xfffff8080c0ca981 */ /* 0x0000a2000c1e1900 */
[----:B----4-:R-:W-:Y:S02]  /*0920*/  ISETP.GE.AND P5, PT, R11, UR5, PT ;  /* 0x000000050b007c0c */ /* 0x010fe4000bfa6270 */
[----:B------:R-:W-:Y:S02]  /*0930*/  @!P4 LEA.HI.X R15, R17, R15, R24, 0x2, P3 ;  /* 0x0000000f110fc211 */ /* 0x000fe400018f1418 */
[C---:B------:R-:W-:Y:S01]  /*0940*/  ISETP.GE.OR P3, PT, R26.reuse, UR4, P5 ;  /* 0x000000041a007c0c */ /* 0x040fe2000af66670 */
[----:B------:R-:W-:-:S02]  /*0950*/  IMAD.IADD R26, R26, 0x1, R3 ;  /* 0x000000011a1a7824 */ /* 0x000fc400078e0203 */
[----:B------:R-:W3:Y:S01]  /*0960*/  @!P4 LDG.E R14, desc[UR8][R14.64+-0x8] ;  /* 0xfffff8080e0ec981 */ /* 0x000ee2000c1e1900 */
[----:B------:R-:W-:Y:S02]  /*0970*/  ISETP.LT.U32.OR P3, PT, R9, 0x2, P3 ;  /* 0x000000020900780c */ /* 0x000fe40001f61470 */
[----:B------:R-:W-:-:S04]  /*0980*/  ISETP.GE.OR P5, PT, R26, UR4, P5 ;  /* 0x000000041a007c0c */ /* 0x000fc8000afa6670 */
[----:B------:R-:W-:-:S07]  /*0990*/  ISETP.LT.U32.OR P5, PT, R9, 0x2, P5 ;  /* 0x000000020900780c */ /* 0x000fce0002fa1470 */
[----:B------:R-:W1:Y:S01]  /*09a0*/  @!P3 LDC.64 R16, c[0x0][0x380] ;  /* 0x0000e000ff10bb82 */ /* 0x000e620000000a00 */
[----:B------:R-:W-:-:S04]  /*09b0*/  @!P3 IADD3 R23, P6, PT, R21, R27, RZ ;  /* 0x0000001b1517b210 */ /* 0x000fc80007fde0ff */
[----:B------:R-:W-:Y:S02]  /*09c0*/  @!P3 LEA.HI.X.SX32 R28, R27, R18, 0x1, P6 ;  /* 0x000000121b1cb211 */ /* 0x000fe400030f0eff */
[----:B-1----:R-:W-:Y:S01]  /*09d0*/  @!P3 LEA R24, P6, R23, R16, 0x2 ;  /* 0x000000101718b211 */ /* 0x002fe200078c10ff */
[----:B------:R-:W-:-:S03]  /*09e0*/  @!P5 IMAD.IADD R16, R27, 0x1, R3 ;  /* 0x000000011b10d824 */ /* 0x000fc600078e0203 */
[----:B------:R-:W-:Y:S02]  /*09f0*/  @!P3 LEA.HI.X R25, R23, R17, R28, 0x2, P6 ;  /* 0x000000111719b211 */ /* 0x000fe400030f141c */
[----:B------:R-:W-:-:S03]  /*0a00*/  @!P5 IADD3 R23, P6, PT, R21, R16, RZ ;  /* 0x000000101517d210 */ /* 0x000fc60007fde0ff */
[----:B------:R-:W4:Y:S01]  /*0a10*/  @!P3 LDG.E R24, desc[UR8][R24.64+-0x8] ;  /* 0xfffff8081818b981 */ /* 0x000f22000c1e1900 */
[----:B------:R-:W-:Y:S02]  /*0a20*/  @!P5 LEA.HI.X.SX32 R26, R16, R18, 0x1, P6 ;  /* 0x00000012101ad211 */ /* 0x000fe400030f0eff */
[----:B------:R-:W1:Y:S02]  /*0a30*/  @!P5 LDC.64 R16, c[0x0][0x380] ;  /* 0x0000e000ff10db82 */ /* 0x000e640000000a00 */
[----:B-1----:R-:W-:-:S04]  /*0a40*/  @!P5 LEA R16, P6, R23, R16, 0x2 ;  /* 0x000000101710d211 */ /* 0x002fc800078c10ff */
[----:B------:R-:W-:-:S05]  /*0a50*/  @!P5 LEA.HI.X R17, R23, R17, R26, 0x2, P6 ;  /* 0x000000111711d211 */ /* 0x000fca00030f141a */
[----:B------:R-:W5:Y:S01]  /*0a60*/  @!P5 LDG.E R16, desc[UR8][R16.64+-0x8] ;  /* 0xfffff8081010d981 */ /* 0x000f62000c1e1900 */
[----:B------:R-:W-:-:S05]  /*0a70*/  IMAD.IADD R26, R3, 0x1, R22 ;  /* 0x00000001031a7824 */ /* 0x000fca00078e0216 */
[----:B------:R-:W-:Y:S01]  /*0a80*/  IADD3 R28, PT, PT, R26, R3, RZ ;  /* 0x000000031a1c7210 */ /* 0x000fe20007ffe0ff */
[--C-:B------:R-:W-:Y:S02]  /*0a90*/  @!P2 IMAD R23, R22, 0x4, R19.reuse ;  /* 0x000000041617a824 */ /* 0x100fe400078e0213 */
[----:B------:R-:W-:Y:S02]  /*0aa0*/  @!P4 IMAD R27, R26, 0x4, R19 ;  /* 0x000000041a1bc824 */ /* 0x000fe400078e0213 */
[C---:B0-----:R-:W-:Y:S01]  /*0ab0*/  IMAD.IADD R13, R28.reuse, 0x1, R3 ;  /* 0x000000011c0d7824 */ /* 0x041fe200078e0203 */
[----:B------:R-:W-:-:S03]  /*0ac0*/  @!P3 LEA R29, R28, R19, 0x2 ;  /* 0x000000131c1db211 */ /* 0x000fc600078e10ff */
[C---:B------:R-:W-:Y:S02]  /*0ad0*/  @!P5 IMAD R26, R13.reuse, 0x4, R19 ;  /* 0x000000040d1ad824 */ /* 0x040fe400078e0213 */
[----:B------:R-:W-:Y:S01]  /*0ae0*/  IMAD.IADD R22, R13, 0x1, R3 ;  /* 0x000000010d167824 */ /* 0x000fe200078e0203 */
[----:B--2---:R0:W-:Y:S04]  /*0af0*/  @!P2 STS [R23], R12 ;  /* 0x0000000c1700a388 */ /* 0x0041e80000000800 */
[----:B------:R-:W-:Y:S01]  /*0b00*/  ISETP.GE.U32.AND P2, PT, R22, 0x24, PT ;  /* 0x000000241600780c */ /* 0x000fe20003f46070 */
[----:B---3--:R0:W-:Y:S04]  /*0b10*/  @!P4 STS [R27], R14 ;  /* 0x0000000e1b00c388 */ /* 0x0081e80000000800 */
[----:B----4-:R0:W-:Y:S04]  /*0b20*/  @!P3 STS [R29], R24 ;  /* 0x000000181d00b388 */ /* 0x0101e80000000800 */
[----:B-----5:R0:W-:Y:S04]  /*0b30*/  @!P5 STS [R26], R16 ;  /* 0x000000101a00d388 */ /* 0x0201e80000000800 */
[----:B------:R-:W-:Y:S05]  /*0b40*/  @!P2 BRA `(.L_x_10) ;  /* 0xfffffffc0014a947 */ /* 0x000fea000383ffff */
.L_x_3:
[----:B------:R-:W-:Y:S05]  /*0b50*/  BSYNC.RECONVERGENT B1 ;  /* 0x0000000000017941 */ /* 0x000fea0003800200 */
.L_x_2:
[----:B------:R-:W-:-:S05]  /*0b60*/  VIADD R8, R8, UR10 ;  /* 0x0000000a08087c36 */ /* 0x000fca0008000000 */
[----:B------:R-:W-:-:S13]  /*0b70*/  ISETP.GE.U32.AND P1, PT, R8, 0x24, PT ;  /* 0x000000240800780c */ /* 0x000fda0003f26070 */
[----:B------:R-:W-:Y:S05]  /*0b80*/  @!P1 BRA `(.L_x_11) ;  /* 0xfffffff400d89947 */ /* 0x000fea000383ffff */
.L_x_1:
[----:B------:R-:W-:Y:S05]  /*0b90*/  BSYNC.RECONVERGENT B2 ;  /* 0x0000000000027941 */ /* 0x000fea0003800200 */
.L_x_0:
[----:B------:R-:W3:Y:S01]  /*0ba0*/  S2R R9, SR_TID.Y ;  /* 0x0000000000097919 */ /* 0x000ee20000002200 */
[----:B------:R-:W-:Y:S01]  /*0bb0*/  BSSY.RECONVERGENT B0, `(.L_x_12) ;  /* 0x00000c7000007945 */ /* 0x000fe20003800200 */
[----:B------:R-:W-:Y:S01]  /*0bc0*/  BAR.SYNC.DEFER_BLOCKING 0x0 ;  /* 0x0000000000007b1d */ /* 0x000fe20000010000 */
[----:B---3--:R-:W-:-:S13]  /*0bd0*/  ISETP.GT.U32.AND P0, PT, R9, 0x23, PT ;  /* 0x000000230900780c */ /* 0x008fda0003f04070 */
[----:B------:R-:W-:Y:S05]  /*0be0*/  @P0 BRA `(.L_x_13) ;  /* 0x0000000c000c0947 */ /* 0x000fea0003800000 */
[----:B------:R-:W3:Y:S01]  /*0bf0*/  I2F.U32.RP R6, R3 ;  /* 0x0000000300067306 */ /* 0x000ee20000209000 */
[----:B0-----:R-:W-:Y:S01]  /*0c00*/  IMAD.IADD R16, R0, 0x1, R3 ;  /* 0x0000000100107824 */ /* 0x001fe200078e0203 */
[----:B------:R-:W0:Y:S01]  /*0c10*/  LDCU UR11, c[0x0][0x3a8] ;  /* 0x00007500ff0b77ac */ /* 0x000e220008000800 */
[----:B------:R-:W-:Y:S01]  /*0c20*/  ISETP.NE.U32.AND P2, PT, R3, RZ, PT ;  /* 0x000000ff0300720c */ /* 0x000fe20003f45070 */
[----:B------:R-:W-:Y:S02]  /*0c30*/  IMAD.MOV.U32 R13, RZ, RZ, R9 ;  /* 0x000000ffff0d7224 */ /* 0x000fe400078e0009 */
[C---:B------:R-:W-:Y:S01]  /*0c40*/  ISETP.GE.U32.AND P0, PT, R16.reuse, 0x20, PT ;  /* 0x000000201000780c */ /* 0x040fe20003f06070 */
[----:B------:R-:W4:Y:S01]  /*0c50*/  LDCU.64 UR4, c[0x0][0x120] ;  /* 0x00002400ff0477ac */ /* 0x000f220008000a00 */
[C---:B------:R-:W-:Y:S01]  /*0c60*/  VIMNMX.U32 R7, PT, PT, R16.reuse, 0x20, !PT ;  /* 0x0000002010077848 */ /* 0x040fe20007fe0000 */
[----:B-12---:R-:W-:Y:S01]  /*0c70*/  IMAD.IADD R12, R16, 0x1, R3 ;  /* 0x00000001100c7824 */ /* 0x006fe200078e0203 */
[----:B------:R-:W-:Y:S01]  /*0c80*/  SEL R14, RZ, 0x1, P0 ;  /* 0x00000001ff0e7807 */ /* 0x000fe20000000000 */
[----:B------:R-:W4:Y:S01]  /*0c90*/  LDCU.64 UR6, c[0x0][0x390] ;  /* 0x00007200ff0677ac */ /* 0x000f220008000a00 */
[----:B---3--:R-:W1:Y:S01]  /*0ca0*/  MUFU.RCP R6, R6 ;  /* 0x0000000600067308 */ /* 0x008e620000001000 */
[----:B0-----:R-:W-:-:S04]  /*0cb0*/  UISETP.NE.AND UP0, UPT, UR11, 0x5, UPT ;  /* 0x000000050b00788c */ /* 0x001fc8000bf05270 */
[----:B----4-:R-:W-:Y:S02]  /*0cc0*/  USEL UR4, UR4, UR6, !UP0 ;  /* 0x0000000604047287 */ /* 0x010fe4000c000000 */
[----:B------:R-:W-:Y:S01]  /*0cd0*/  USEL UR5, UR5, UR7, !UP0 ;  /* 0x0000000705057287 */ /* 0x000fe2000c000000 */
[----:B-1----:R-:W-:-:S06]  /*0ce0*/  IADD3 R5, PT, PT, R6, 0xffffffe, RZ ;  /* 0x0ffffffe06057810 */ /* 0x002fcc0007ffe0ff */
[----:B------:R-:W0:Y:S02]  /*0cf0*/  F2I.FTZ.U32.TRUNC.NTZ R5, R5 ;  /* 0x0000000500057305 */ /* 0x000e24000021f000 */
[----:B0-----:R-:W-:-:S04]  /*0d00*/  IMAD.MOV R4, RZ, RZ, -R5 ;  /* 0x000000ffff047224 */ /* 0x001fc800078e0a05 */
[----:B------:R-:W-:Y:S02]  /*0d10*/  IMAD R11, R4, R3, RZ ;  /* 0x00000003040b7224 */ /* 0x000fe400078e02ff */
[----:B------:R-:W-:-:S04]  /*0d20*/  IMAD.MOV.U32 R4, RZ, RZ, RZ ;  /* 0x000000ffff047224 */ /* 0x000fc800078e00ff */
[----:B------:R-:W-:Y:S01]  /*0d30*/  IMAD.HI.U32 R11, R5, R11, R4 ;  /* 0x0000000b050b7227 */ /* 0x000fe200078e0004 */
[----:B------:R-:W-:Y:S02]  /*0d40*/  IADD3 R4, PT, PT, R7, -R16, -R14 ;  /* 0x8000001007047210 */ /* 0x000fe40007ffe80e */
[----:B------:R-:W-:-:S03]  /*0d50*/  MOV R7, UR5 ;  /* 0x0000000500077c02 */ /* 0x000fc60008000f00 */
[----:B------:R-:W-:-:S05]  /*0d60*/  IMAD.HI.U32 R5, R11, R4, RZ ;  /* 0x000000040b057227 */ /* 0x000fca00078e00ff */
[----:B------:R-:W-:-:S05]  /*0d70*/  IADD3 R6, PT, PT, -R5, RZ, RZ ;  /* 0x000000ff05067210 */ /* 0x000fca0007ffe1ff */
[----:B------:R-:W-:Y:S02]  /*0d80*/  IMAD R4, R3, R6, R4 ;  /* 0x0000000603047224 */ /* 0x000fe400078e0204 */
[----:B------:R-:W-:-:S03]  /*0d90*/  IMAD.U32 R6, RZ, RZ, UR4 ;  /* 0x00000004ff067e24 */ /* 0x000fc6000f8e00ff */
[----:B------:R-:W-:-:S13]  /*0da0*/  ISETP.GE.U32.AND P0, PT, R4, R3, PT ;  /* 0x000000030400720c */ /* 0x000fda0003f06070 */
[----:B------:R-:W-:Y:S02]  /*0db0*/  @P0 IMAD.IADD R4, R4, 0x1, -R3 ;  /* 0x0000000104040824 */ /* 0x000fe400078e0a03 */
[----:B------:R-:W-:-:S03]  /*0dc0*/  @P0 VIADD R5, R5, 0x1 ;  /* 0x0000000105050836 */ /* 0x000fc60000000000 */
[----:B------:R-:W-:-:S13]  /*0dd0*/  ISETP.GE.U32.AND P1, PT, R4, R3, PT ;  /* 0x000000030400720c */ /* 0x000fda0003f26070 */
[----:B------:R-:W-:Y:S01]  /*0de0*/  @P1 VIADD R5, R5, 0x1 ;  /* 0x0000000105051836 */ /* 0x000fe20000000000 */
[----:B------:R-:W-:-:S04]  /*0df0*/  @!P2 LOP3.LUT R5, RZ, R3, RZ, 0x33, !PT ;  /* 0x00000003ff05a212 */ /* 0x000fc800078e33ff */
[----:B------:R-:W-:-:S07]  /*0e00*/  IADD3 R14, PT, PT, R14, R5, RZ ;  /* 0x000000050e0e7210 */ /* 0x000fce0007ffe0ff */
.L_x_19:
[----:B------:R-:W-:Y:S01]  /*0e10*/  ISETP.GT.U32.AND P0, PT, R0, 0x1f, PT ;  /* 0x0000001f0000780c */ /* 0x000fe20003f04070 */
[----:B------:R-:W-:-:S12]  /*0e20*/  BSSY.RECONVERGENT B1, `(.L_x_14) ;  /* 0x000009c000017945 */ /* 0x000fd80003800200 */
[----:B0123--:R-:W-:Y:S05]  /*0e30*/  @P0 BRA `(.L_x_15) ;  /* 0x0000000800680947 */ /* 0x00ffea0003800000 */
[----:B------:R-:W0:Y:S01]  /*0e40*/  S2R R11, SR_CgaCtaId ;  /* 0x00000000000b7919 */ /* 0x000e220000008800 */
[----:B------:R-:W-:Y:S01]  /*0e50*/  LOP3.LUT R21, R14, 0x3, RZ, 0xc0, !PT ;  /* 0x000000030e157812 */ /* 0x000fe200078ec0ff */
[----:B------:R-:W-:Y:S01]  /*0e60*/  BSSY.RECONVERGENT B2, `(.L_x_16) ;  /* 0x0000046000027945 */ /* 0x000fe20003800200 */
[----:B------:R-:W-:Y:S01]  /*0e70*/  MOV R10, 0x400 ;  /* 0x00000400000a7802 */ /* 0x000fe20000000f00 */
[----:B------:R-:W-:Y:S01]  /*0e80*/  IMAD.MOV.U32 R20, RZ, RZ, R0 ;  /* 0x000000ffff147224 */ /* 0x000fe200078e0000 */
[----:B------:R-:W-:-:S03]  /*0e90*/  ISETP.NE.AND P0, PT, R21, 0x3, PT ;  /* 0x000000031500780c */ /* 0x000fc60003f05270 */
[----:B------:R-:W-:-:S05]  /*0ea0*/  VIADD R4, R10, 0x1440 ;  /* 0x000014400a047836 */ /* 0x000fca0000000000 */
[----:B0-----:R-:W-:-:S05]  /*0eb0*/  LEA R4, R11, R4, 0x18 ;  /* 0x000000040b047211 */ /* 0x001fca00078ec0ff */
[----:B------:R-:W-:Y:S01]  /*0ec0*/  IMAD R8, R13, 0x80, R4 ;  /* 0x000000800d087824 */ /* 0x000fe200078e0204 */
[----:B------:R-:W-:Y:S06]  /*0ed0*/  @!P0 BRA `(.L_x_17) ;  /* 0x0000000000f88947 */ /* 0x000fec0003800000 */
[----:B------:R-:W2:Y:S04]  /*0ee0*/  LD.E R4, desc[UR8][R6.64] ;  /* 0x0000000806047980 */ /* 0x000ea8000c101900 */
[----:B------:R-:W3:Y:S04]  /*0ef0*/  LD.E R19, desc[UR8][R6.64+0x4] ;  /* 0x0000040806137980 */ /* 0x000ee8000c101900 */
[----:B------:R-:W4:Y:S04]  /*0f00*/  LD.E R18, desc[UR8][R6.64+0x8] ;  /* 0x0000080806127980 */ /* 0x000f28000c101900 */
[----:B------:R-:W5:Y:S04]  /*0f10*/  LD.E R17, desc[UR8][R6.64+0xc] ;  /* 0x00000c0806117980 */ /* 0x000f68000c101900 */
[----:B------:R-:W5:Y:S01]  /*0f20*/  LD.E R15, desc[UR8][R6.64+0x10] ;  /* 0x00001008060f7980 */ /* 0x000f62000c101900 */
[----:B------:R-:W-:-:S02]  /*0f30*/  LEA R20, R11, R10, 0x18 ;  /* 0x0000000a0b147211 */ /* 0x000fc400078ec0ff */
[----:B------:R-:W-:-:S03]  /*0f40*/  ISETP.NE.AND P0, PT, R21, RZ, PT ;  /* 0x000000ff1500720c */ /* 0x000fc60003f05270 */
[----:B------:R-:W-:-:S05]  /*0f50*/  IMAD R5, R13, 0x90, R20 ;  /* 0x000000900d057824 */ /* 0x000fca00078e0214 */
[----:B------:R-:W-:-:S05]  /*0f60*/  LEA R24, R0, R5, 0x2 ;  /* 0x0000000500187211 */ /* 0x000fca00078e10ff */
[----:B------:R-:W2:Y:S04]  /*0f70*/  LDS R5, [R24] ;  /* 0x0000000018057984 */ /* 0x000ea80000000800 */
[----:B------:R-:W3:Y:S04]  /*0f80*/  LDS R23, [R24+0x4] ;  /* 0x0000040018177984 */ /* 0x000ee80000000800 */
[----:B------:R-:W4:Y:S04]  /*0f90*/  LDS R28, [R24+0x8] ;  /* 0x00000800181c7984 */ /* 0x000f280000000800 */
[----:B------:R-:W5:Y:S04]  /*0fa0*/  LDS R26, [R24+0xc] ;  /* 0x00000c00181a7984 */ /* 0x000f680000000800 */
[----:B------:R-:W0:Y:S01]  /*0fb0*/  LDS R20, [R24+0x10] ;  /* 0x0000100018147984 */ /* 0x000e220000000800 */
[----:B--2---:R-:W-:-:S04]  /*0fc0*/  FFMA R22, R5, R4, RZ ;  /* 0x0000000405167223 */ /* 0x004fc800000000ff */
[----:B---3--:R-:W-:Y:S01]  /*0fd0*/  FFMA R23, R23, R19, R22 ;  /* 0x0000001317177223 */ /* 0x008fe20000000016 */
[----:B------:R-:W-:-:S03]  /*0fe0*/  IMAD.IADD R22, R0, 0x1, R13 ;  /* 0x0000000100167824 */ /* 0x000fc600078e020d */
[----:B----4-:R-:W-:Y:S01]  /*0ff0*/  FFMA R23, R28, R18, R23 ;  /* 0x000000121c177223 */ /* 0x010fe20000000017 */
[----:B------:R-:W-:-:S03]  /*1000*/  IMAD.SHL.U32 R5, R22, 0x4, RZ ;  /* 0x0000000416057824 */ /* 0x000fc600078e00ff */
[----:B-----5:R-:W-:Y:S02]  /*1010*/  FFMA R23, R26, R17, R23 ;  /* 0x000000111a177223 */ /* 0x020fe40000000017 */
[----:B------:R-:W-:Y:S02]  /*1020*/  LOP3.LUT R5, R5, 0x7c, RZ, 0xc0, !PT ;  /* 0x0000007c05057812 */ /* 0x000fe400078ec0ff */
[----:B0-----:R-:W-:Y:S01]  /*1030*/  FFMA R23, R20, R15, R23 ;  /* 0x0000000f14177223 */ /* 0x001fe20000000017 */
[----:B------:R-:W-:Y:S02]  /*1040*/  MOV R20, R16 ;  /* 0x0000001000147202 */ /* 0x000fe40000000f00 */
[----:B------:R-:W-:-:S05]  /*1050*/  IMAD.IADD R26, R8, 0x1, R5 ;  /* 0x00000001081a7824 */ /* 0x000fca00078e0205 */
[----:B------:R0:W-:Y:S01]  /*1060*/  STS [R26], R23 ;  /* 0x000000171a007388 */ /* 0x0001e20000000800 */
[----:B------:R-:W-:Y:S05]  /*1070*/  @!P0 BRA `(.L_x_17) ;  /* 0x0000000000908947 */ /* 0x000fea0003800000 */
[----:B------:R-:W-:Y:S01]  /*1080*/  IMAD R24, R3, 0x4, R24 ;  /* 0x0000000403187824 */ /* 0x000fe200078e0218 */
[----:B------:R-:W-:Y:S01]  /*1090*/  ISETP.NE.AND P0, PT, R21, 0x1, PT ;  /* 0x000000011500780c */ /* 0x000fe20003f05270 */
[----:B------:R-:W-:-:S03]  /*10a0*/  IMAD.IADD R22, R22, 0x1, R3 ;  /* 0x0000000116167824 */ /* 0x000fc600078e0203 */
[----:B------:R-:W1:Y:S04]  /*10b0*/  LDS R5, [R24] ;  /* 0x0000000018057984 */ /* 0x000e680000000800 */
[----:B0-----:R-:W0:Y:S04]  /*10c0*/  LDS R23, [R24+0x4] ;  /* 0x0000040018177984 */ /* 0x001e280000000800 */
[----:B------:R-:W2:Y:S04]  /*10d0*/  LDS R25, [R24+0x8] ;  /* 0x0000080018197984 */ /* 0x000ea80000000800 */
[----:B------:R-:W3:Y:S04]  /*10e0*/  LDS R26, [R24+0xc] ;  /* 0x00000c00181a7984 */ /* 0x000ee80000000800 */
[----:B------:R-:W4:Y:S01]  /*10f0*/  LDS R20, [R24+0x10] ;  /* 0x0000100018147984 */ /* 0x000f220000000800 */
[----:B-1----:R-:W-:Y:S01]  /*1100*/  FFMA R28, R4, R5, RZ ;  /* 0x00000005041c7223 */ /* 0x002fe200000000ff */
[----:B------:R-:W-:-:S03]  /*1110*/  IMAD.SHL.U32 R5, R22, 0x4, RZ ;  /* 0x0000000416057824 */ /* 0x000fc600078e00ff */
[----:B0-----:R-:W-:Y:S02]  /*1120*/  FFMA R23, R19, R23, R28 ;  /* 0x0000001713177223 */ /* 0x001fe4000000001c */
[----:B------:R-:W-:Y:S02]  /*1130*/  LOP3.LUT R5, R5, 0x7c, RZ, 0xc0, !PT ;  /* 0x0000007c05057812 */ /* 0x000fe400078ec0ff */
[----:B--2---:R-:W-:Y:S02]  /*1140*/  FFMA R28, R18, R25, R23 ;  /* 0x00000019121c7223 */ /* 0x004fe40000000017 */
[----:B------:R-:W-:Y:S02]  /*1150*/  IADD3 R5, PT, PT, R8, R5, RZ ;  /* 0x0000000508057210 */ /* 0x000fe40007ffe0ff */
[----:B---3--:R-:W-:-:S04]  /*1160*/  FFMA R26, R17, R26, R28 ;  /* 0x0000001a111a7223 */ /* 0x008fc8000000001c */
[----:B----4-:R-:W-:Y:S01]  /*1170*/  FFMA R26, R15, R20, R26 ;  /* 0x000000140f1a7223 */ /* 0x010fe2000000001a */
[----:B------:R-:W-:-:S04]  /*1180*/  IMAD.MOV.U32 R20, RZ, RZ, R12 ;  /* 0x000000ffff147224 */ /* 0x000fc800078e000c */
[----:B------:R1:W-:Y:S01]  /*1190*/  STS [R5], R26 ;  /* 0x0000001a05007388 */ /* 0x0003e20000000800 */
[----:B------:R-:W-:Y:S05]  /*11a0*/  @!P0 BRA `(.L_x_17) ;  /* 0x0000000000448947 */ /* 0x000fea0003800000 */
[----:B-1----:R-:W-:Y:S02]  /*11b0*/  IMAD R5, R3, 0x4, R24 ;  /* 0x0000000403057824 */ /* 0x002fe400078e0218 */
[----:B------:R-:W-:-:S03]  /*11c0*/  IMAD.IADD R22, R22, 0x1, R3 ;  /* 0x0000000116167824 */ /* 0x000fc600078e0203 */
[----:B------:R-:W0:Y:S02]  /*11d0*/  LDS R21, [R5] ;  /* 0x0000000005157984 */ /* 0x000e240000000800 */
[----:B------:R-:W-:Y:S02]  /*11e0*/  SHF.L.U32 R22, R22, 0x2, RZ ;  /* 0x0000000216167819 */ /* 0x000fe400000006ff */
[----:B------:R-:W1:Y:S04]  /*11f0*/  LDS R23, [R5+0x4] ;  /* 0x0000040005177984 */ /* 0x000e680000000800 */
[----:B------:R-:W2:Y:S04]  /*1200*/  LDS R25, [R5+0x8] ;  /* 0x0000080005197984 */ /* 0x000ea80000000800 */
[----:B------:R-:W3:Y:S04]  /*1210*/  LDS R24, [R5+0xc] ;  /* 0x00000c0005187984 */ /* 0x000ee80000000800 */
[----:B------:R-:W4:Y:S01]  /*1220*/  LDS R20, [R5+0x10] ;  /* 0x0000100005147984 */ /* 0x000f220000000800 */
[----:B0-----:R-:W-:-:S04]  /*1230*/  FFMA R4, R4, R21, RZ ;  /* 0x0000001504047223 */ /* 0x001fc800000000ff */
[----:B-1----:R-:W-:Y:S01]  /*1240*/  FFMA R23, R19, R23, R4 ;  /* 0x0000001713177223 */ /* 0x002fe20000000004 */
[----:B------:R-:W-:-:S03]  /*1250*/  LOP3.LUT R19, R22, 0x7c, RZ, 0xc0, !PT ;  /* 0x0000007c16137812 */ /* 0x000fc600078ec0ff */
[----:B--2---:R-:W-:Y:S02]  /*1260*/  FFMA R18, R18, R25, R23 ;  /* 0x0000001912127223 */ /* 0x004fe40000000017 */
[----:B------:R-:W-:Y:S02]  /*1270*/  IMAD.IADD R19, R8, 0x1, R19 ;  /* 0x0000000108137824 */ /* 0x000fe400078e0213 */
[----:B---3--:R-:W-:-:S04]  /*1280*/  FFMA R18, R17, R24, R18 ;  /* 0x0000001811127223 */ /* 0x008fc80000000012 */
[----:B----4-:R-:W-:Y:S01]  /*1290*/  FFMA R18, R15, R20, R18 ;  /* 0x000000140f127223 */ /* 0x010fe20000000012 */
[----:B------:R-:W-:-:S04]  /*12a0*/  IMAD.IADD R20, R12, 0x1, R3 ;  /* 0x000000010c147824 */ /* 0x000fc800078e0203 */
[----:B------:R2:W-:Y:S03]  /*12b0*/  STS [R19], R18 ;  /* 0x0000001213007388 */ /* 0x0005e60000000800 */
.L_x_17:
[----:B------:R-:W-:Y:S05]  /*12c0*/  BSYNC.RECONVERGENT B2 ;  /* 0x0000000000027941 */ /* 0x000fea0003800200 */
.L_x_16:
[----:B------:R-:W-:-:S13]  /*12d0*/  ISETP.GE.U32.AND P0, PT, R14, 0x3, PT ;  /* 0x000000030e00780c */ /* 0x000fda0003f06070 */
[----:B------:R-:W-:Y:S05]  /*12e0*/  @!P0 BRA `(.L_x_15) ;  /* 0x00000004003c8947 */ /* 0x000fea0003800000 */
[----:B------:R3:W5:Y:S04]  /*12f0*/  LD.E R4, desc[UR8][R6.64] ;  /* 0x0000000806047980 */ /* 0x000768000c101900 */
[----:B-1----:R3:W5:Y:S04]  /*1300*/  LD.E R5, desc[UR8][R6.64+0x4] ;  /* 0x0000040806057980 */ /* 0x002768000c101900 */
[----:B------:R3:W5:Y:S04]  /*1310*/  LD.E R15, desc[UR8][R6.64+0x8] ;  /* 0x00000808060f7980 */ /* 0x000768000c101900 */
[----:B------:R3:W5:Y:S04]  /*1320*/  LD.E R17, desc[UR8][R6.64+0xc] ;  /* 0x00000c0806117980 */ /* 0x000768000c101900 */
[----:B--2---:R3:W5:Y:S01]  /*1330*/  LD.E R18, desc[UR8][R6.64+0x10] ;  /* 0x0000100806127980 */ /* 0x004762000c101900 */
[----:B------:R-:W-:Y:S01]  /*1340*/  IMAD R22, R13, 0x24, R20 ;  /* 0x000000240d167824 */ /* 0x000fe200078e0214 */
[----:B------:R-:W-:Y:S01]  /*1350*/  LEA R11, R11, R10, 0x18 ;  /* 0x0000000a0b0b7211 */ /* 0x000fe200078ec0ff */
[----:B------:R-:W-:-:S03]  /*1360*/  IMAD.IADD R24, R20, 0x1, R13 ;  /* 0x0000000114187824 */ /* 0x000fc600078e020d */
[----:B------:R-:W-:Y:S01]  /*1370*/  LEA R22, R22, R11, 0x2 ;  /* 0x0000000b16167211 */ /* 0x000fe200078e10ff */
[----:B------:R-:W-:Y:S02]  /*1380*/  IMAD.IADD R10, R24, 0x1, R3 ;  /* 0x00000001180a7824 */ /* 0x000fe400078e0203 */
[C-C-:B0-----:R-:W-:Y:S02]  /*1390*/  IMAD R26, R3.reuse, 0x2, R24.reuse ;  /* 0x00000002031a7824 */ /* 0x141fe400078e0218 */
[----:B---3--:R-:W-:-:S07]  /*13a0*/  IMAD R28, R3, 0x3, R24 ;  /* 0x00000003031c7824 */ /* 0x008fce00078e0218 */
.L_x_18:
[----:B------:R-:W0:Y:S01]  /*13b0*/  LDS R11, [R22] ;  /* 0x00000000160b7984 */ /* 0x000e220000000800 */
[----:B------:R-:W-:-:S03]  /*13c0*/  IMAD R20, R3, 0x4, R20 ;  /* 0x0000000403147824 */ /* 0x000fc600078e0214 */
[----:B------:R-:W1:Y:S02]  /*13d0*/  LDS R21, [R22+0x4] ;  /* 0x0000040016157984 */ /* 0x000e640000000800 */
[----:B------:R-:W-:Y:S02]  /*13e0*/  ISETP.GE.U32.AND P0, PT, R20, 0x20, PT ;  /* 0x000000201400780c */ /* 0x000fe40003f06070 */
[----:B------:R-:W2:Y:S01]  /*13f0*/  LDS R23, [R22+0x8] ;  /* 0x0000080016177984 */ /* 0x000ea20000000800 */
[----:B0--3-5:R-:W-:-:S03]  /*1400*/  FFMA R19, R4, R11, RZ ;  /* 0x0000000b04137223 */ /* 0x029fc600000000ff */
[----:B------:R-:W0:Y:S01]  /*1410*/  LDS R11, [R22+0xc] ;  /* 0x00000c00160b7984 */ /* 0x000e220000000800 */
[----:B-1----:R-:W-:-:S03]  /*1420*/  FFMA R21, R5, R21, R19 ;  /* 0x0000001505157223 */ /* 0x002fc60000000013 */
[----:B------:R-:W1:Y:S01]  /*1430*/  LDS R19, [R22+0x10] ;  /* 0x0000100016137984 */ /* 0x000e620000000800 */
[----:B--2---:R-:W-:Y:S01]  /*1440*/  FFMA R21, R15, R23, R21 ;  /* 0x000000170f157223 */ /* 0x004fe20000000015 */
[----:B------:R-:W-:Y:S02]  /*1450*/  IMAD.SHL.U32 R23, R24, 0x4, RZ ;  /* 0x0000000418177824 */ /* 0x000fe400078e00ff */
[----:B------:R-:W-:-:S03]  /*1460*/  IMAD R24, R3, 0x4, R24 ;  /* 0x0000000403187824 */ /* 0x000fc600078e0218 */
[----:B------:R-:W-:-:S04]  /*1470*/  LOP3.LUT R23, R23, 0x7c, RZ, 0xc0, !PT ;  /* 0x0000007c17177812 */ /* 0x000fc800078ec0ff */
[----:B------:R-:W-:Y:S01]  /*1480*/  IADD3 R23, PT, PT, R8, R23, RZ ;  /* 0x0000001708177210 */ /* 0x000fe20007ffe0ff */
[----:B0-----:R-:W-:-:S04]  /*1490*/  FFMA R11, R17, R11, R21 ;  /* 0x0000000b110b7223 */ /* 0x001fc80000000015 */
[----:B-1----:R-:W-:Y:S01]  /*14a0*/  FFMA R19, R18, R19, R11 ;  /* 0x0000001312137223 */ /* 0x002fe2000000000b */
[C-C-:B------:R-:W-:Y:S02]  /*14b0*/  IMAD R11, R3.reuse, 0x4, R22.reuse ;  /* 0x00000004030b7824 */ /* 0x140fe400078e0216 */
[C---:B------:R-:W-:Y:S02]  /*14c0*/  IMAD R22, R3.reuse, 0x10, R22 ;  /* 0x0000001003167824 */ /* 0x040fe400078e0216 */
[----:B------:R0:W-:Y:S04]  /*14d0*/  STS [R23], R19 ;  /* 0x0000001317007388 */ /* 0x0001e80000000800 */
[----:B------:R-:W1:Y:S04]  /*14e0*/  LDS R21, [R11] ;  /* 0x000000000b157984 */ /* 0x000e680000000800 */
[----:B------:R-:W2:Y:S01]  /*14f0*/  LDS R25, [R11+0x4] ;  /* 0x000004000b197984 */ /* 0x000ea20000000800 */
[----:B0-----:R-:W-:-:S03]  /*1500*/  LEA R19, R3, R11, 0x2 ;  /* 0x0000000b03137211 */ /* 0x001fc600078e10ff */
[----:B------:R-:W0:Y:S01]  /*1510*/  LDS R27, [R11+0x8] ;  /* 0x000008000b1b7984 */ /* 0x000e220000000800 */
[----:B-1----:R-:W-:-:S04]  /*1520*/  FFMA R21, R4, R21, RZ ;  /* 0x0000001504157223 */ /* 0x002fc800000000ff */
[----:B--2---:R-:W-:Y:S02]  /*1530*/  FFMA R21, R5, R25, R21 ;  /* 0x0000001905157223 */ /* 0x004fe40000000015 */
[----:B------:R-:W1:Y:S02]  /*1540*/  LDS R25, [R11+0xc] ;  /* 0x00000c000b197984 */ /* 0x000e640000000800 */
[----:B0-----:R-:W-:Y:S02]  /*1550*/  FFMA R21, R15, R27, R21 ;  /* 0x0000001b0f157223 */ /* 0x001fe40000000015 */
[----:B------:R-:W0:Y:S02]  /*1560*/  LDS R27, [R11+0x10] ;  /* 0x000010000b1b7984 */ /* 0x000e240000000800 */
[----:B-1----:R-:W-:Y:S01]  /*1570*/  FFMA R21, R17, R25, R21 ;  /* 0x0000001911157223 */ /* 0x002fe20000000015 */
[----:B------:R-:W-:Y:S02]  /*1580*/  IMAD.SHL.U32 R25, R10, 0x4, RZ ;  /* 0x000000040a197824 */ /* 0x000fe400078e00ff */
[----:B------:R-:W-:-:S02]  /*1590*/  IMAD R10, R3, 0x4, R10 ;  /* 0x00000004030a7824 */ /* 0x000fc400078e020a */
[----:B0-----:R-:W-:Y:S01]  /*15a0*/  FFMA R21, R18, R27, R21 ;  /* 0x0000001b12157223 */ /* 0x001fe20000000015 */
[----:B------:R-:W-:-:S05]  /*15b0*/  LOP3.LUT R25, R25, 0x7c, RZ, 0xc0, !PT ;  /* 0x0000007c19197812 */ /* 0x000fca00078ec0ff */
[----:B------:R-:W-:-:S05]  /*15c0*/  IMAD.IADD R25, R8, 0x1, R25 ;  /* 0x0000000108197824 */ /* 0x000fca00078e0219 */
[----:B------:R-:W-:Y:S04]  /*15d0*/  STS [R25], R21 ;  /* 0x0000001519007388 */ /* 0x000fe80000000800 */
[----:B------:R-:W0:Y:S04]  /*15e0*/  LDS R23, [R19] ;  /* 0x0000000013177984 */ /* 0x000e280000000800 */
[----:B------:R-:W1:Y:S04]  /*15f0*/  LDS R27, [R19+0x4] ;  /* 0x00000400131b7984 */ /* 0x000e680000000800 */
[----:B------:R-:W2:Y:S04]  /*1600*/  LDS R29, [R19+0x8] ;  /* 0x00000800131d7984 */ /* 0x000ea80000000800 */
[----:B------:R-:W3:Y:S01]  /*1610*/  LDS R11, [R19+0xc] ;  /* 0x00000c00130b7984 */ /* 0x000ee20000000800 */
[----:B0-----:R-:W-:-:S04]  /*1620*/  FFMA R23, R4, R23, RZ ;  /* 0x0000001704177223 */ /* 0x001fc800000000ff */
[----:B-1----:R-:W-:Y:S02]  /*1630*/  FFMA R23, R5, R27, R23 ;  /* 0x0000001b05177223 */ /* 0x002fe40000000017 */
[----:B------:R-:W0:Y:S02]  /*1640*/  LDS R27, [R19+0x10] ;  /* 0x00001000131b7984 */ /* 0x000e240000000800 */
[----:B--2---:R-:W-:-:S04]  /*1650*/  FFMA R23, R15, R29, R23 ;  /* 0x0000001d0f177223 */ /* 0x004fc80000000017 */
[----:B---3--:R-:W-:Y:S01]  /*1660*/  FFMA R11, R17, R11, R23 ;  /* 0x0000000b110b7223 */ /* 0x008fe20000000017 */
[----:B------:R-:W-:Y:S01]  /*1670*/  IMAD.SHL.U32 R23, R26, 0x4, RZ ;  /* 0x000000041a177824 */ /* 0x000fe200078e00ff */
[----:B------:R-:W-:-:S04]  /*1680*/  LEA R26, R3, R26, 0x2 ;  /* 0x0000001a031a7211 */ /* 0x000fc800078e10ff */
[----:B------:R-:W-:-:S05]  /*1690*/  LOP3.LUT R23, R23, 0x7c, RZ, 0xc0, !PT ;  /* 0x0000007c17177812 */ /* 0x000fca00078ec0ff */
[----:B------:R-:W-:Y:S02]  /*16a0*/  IMAD.IADD R23, R8, 0x1, R23 ;  /* 0x0000000108177824 */ /* 0x000fe400078e0217 */
[----:B0-----:R-:W-:Y:S01]  /*16b0*/  FFMA R27, R18, R27, R11 ;  /* 0x0000001b121b7223 */ /* 0x001fe2000000000b */
[----:B------:R-:W-:-:S04]  /*16c0*/  IMAD R11, R3, 0x4, R19 ;  /* 0x00000004030b7824 */ /* 0x000fc800078e0213 */
[----:B------:R-:W-:Y:S04]  /*16d0*/  STS [R23], R27 ;  /* 0x0000001b17007388 */ /* 0x000fe80000000800 */
[----:B------:R-:W0:Y:S04]  /*16e0*/  LDS R21, [R11] ;  /* 0x000000000b157984 */ /* 0x000e280000000800 */
[----:B------:R-:W1:Y:S04]  /*16f0*/  LDS R25, [R11+0x4] ;  /* 0x000004000b197984 */ /* 0x000e680000000800 */
[----:B------:R-:W2:Y:S04]  /*1700*/  LDS R29, [R11+0x8] ;  /* 0x000008000b1d7984 */ /* 0x000ea80000000800 */
[----:B------:R-:W-:Y:S01]  /*1710*/  LDS R19, [R11+0x10] ;  /* 0x000010000b137984 */ /* 0x000fe20000000800 */
[----:B0-----:R-:W-:-:S04]  /*1720*/  FFMA R21, R4, R21, RZ ;  /* 0x0000001504157223 */ /* 0x001fc800000000ff */
[----:B-1----:R-:W-:Y:S02]  /*1730*/  FFMA R21, R5, R25, R21 ;  /* 0x0000001905157223 */ /* 0x002fe40000000015 */
[----:B------:R-:W0:Y:S02]  /*1740*/  LDS R25, [R11+0xc] ;  /* 0x00000c000b197984 */ /* 0x000e240000000800 */
[----:B--2---:R-:W-:-:S04]  /*1750*/  FFMA R21, R15, R29, R21 ;  /* 0x0000001d0f157223 */ /* 0x004fc80000000015 */
[----:B0-----:R-:W-:Y:S01]  /*1760*/  FFMA R21, R17, R25, R21 ;  /* 0x0000001911157223 */ /* 0x001fe20000000015 */
[----:B------:R-:W-:Y:S01]  /*1770*/  SHF.L.U32 R25, R28, 0x2, RZ ;  /* 0x000000021c197819 */ /* 0x000fe200000006ff */
[----:B------:R-:W-:Y:S02]  /*1780*/  IMAD R28, R3, 0x4, R28 ;  /* 0x00000004031c7824 */ /* 0x000fe400078e021c */
[----:B------:R-:W-:Y:S01]  /*1790*/  FFMA R19, R18, R19, R21 ;  /* 0x0000001312137223 */ /* 0x000fe20000000015 */
[----:B------:R-:W-:-:S05]  /*17a0*/  LOP3.LUT R25, R25, 0x7c, RZ, 0xc0, !PT ;  /* 0x0000007c19197812 */ /* 0x000fca00078ec0ff */
[----:B------:R-:W-:-:S05]  /*17b0*/  IMAD.IADD R25, R8, 0x1, R25 ;  /* 0x0000000108197824 */ /* 0x000fca00078e0219 */
[----:B------:R3:W-:Y:S01]  /*17c0*/  STS [R25], R19 ;  /* 0x0000001319007388 */ /* 0x0007e20000000800 */
[----:B------:R-:W-:Y:S05]  /*17d0*/  @!P0 BRA `(.L_x_18) ;  /* 0xfffffff800f48947 */ /* 0x000fea000383ffff */
.L_x_15:
[----:B------:R-:W-:Y:S05]  /*17e0*/  BSYNC.RECONVERGENT B1 ;  /* 0x0000000000017941 */ /* 0x000fea0003800200 */
.L_x_14:
[----:B------:R-:W-:-:S04]  /*17f0*/  IADD3 R13, PT, PT, R13, UR10, RZ ;  /* 0x0000000a0d0d7c10 */ /* 0x000fc8000fffe0ff */
[----:B------:R-:W-:-:S13]  /*1800*/  ISETP.GE.U32.AND P0, PT, R13, 0x24, PT ;  /* 0x000000240d00780c */ /* 0x000fda0003f06070 */
[----:B------:R-:W-:Y:S05]  /*1810*/  @!P0 BRA `(.L_x_19) ;  /* 0xfffffff4007c8947 */ /* 0x000fea000383ffff */
.L_x_13:
[----:B------:R-:W-:Y:S05]  /*1820*/  BSYNC.RECONVERGENT B0 ;  /* 0x0000000000007941 */ /* 0x000fea0003800200 */
.L_x_12:
[----:B------:R-:W4:Y:S01]  /*1830*/  LDCU UR11, c[0x0][0x3a8] ;  /* 0x00007500ff0b77ac */ /* 0x000f220008000800 */
[C---:B------:R-:W-:Y:S02]  /*1840*/  ISETP.GT.U32.AND P4, PT, R9.reuse, 0x23, PT ;  /* 0x000000230900780c */ /* 0x040fe40003f84070 */
[C---:B------:R-:W-:Y:S01]  /*1850*/  ISETP.GT.U32.AND P0, PT, R9.reuse, 0x22, PT ;  /* 0x000000220900780c */ /* 0x040fe20003f04070 */
[----:B------:R-:W5:Y:S01]  /*1860*/  LDCU.64 UR4, c[0x0][0x120] ;  /* 0x00002400ff0477ac */ /* 0x000f620008000a00 */
[C---:B------:R-:W-:Y:S02]  /*1870*/  ISETP.GT.U32.AND P1, PT, R9.reuse, 0x21, PT ;  /* 0x000000210900780c */ /* 0x040fe40003f24070 */
[----:B------:R-:W-:Y:S01]  /*1880*/  ISETP.GT.U32.AND P2, PT, R9, 0x20, PT ;  /* 0x000000200900780c */ /* 0x000fe20003f44070 */
[----:B------:R-:W5:Y:S01]  /*1890*/  LDCU.64 UR6, c[0x0][0x388] ;  /* 0x00007100ff0677ac */ /* 0x000f620008000a00 */
[----:B----4-:R-:W-:-:S04]  /*18a0*/  UISETP.NE.AND UP0, UPT, UR11, 0x5, UPT ;  /* 0x000000050b00788c */ /* 0x010fc8000bf05270 */
[----:B-----5:R-:W-:Y:S02]  /*18b0*/  USEL UR4, UR4, UR6, !UP0 ;  /* 0x0000000604047287 */ /* 0x020fe4000c000000 */
[----:B------:R-:W-:-:S04]  /*18c0*/  USEL UR5, UR5, UR7, !UP0 ;  /* 0x0000000705057287 */ /* 0x000fc8000c000000 */
[----:B------:R-:W-:Y:S02]  /*18d0*/  IMAD.U32 R10, RZ, RZ, UR4 ;  /* 0x00000004ff0a7e24 */ /* 0x000fe4000f8e00ff */
[----:B------:R-:W-:Y:S01]  /*18e0*/  IMAD.U32 R11, RZ, RZ, UR5 ;  /* 0x00000005ff0b7e24 */ /* 0x000fe2000f8e00ff */
[----:B------:R-:W-:Y:S01]  /*18f0*/  BAR.SYNC.DEFER_BLOCKING 0x0 ;  /* 0x0000000000007b1d */ /* 0x000fe20000010000 */
[----:B------:R-:W-:-:S05]  /*1900*/  ISETP.GT.U32.AND P3, PT, R9, 0x1f, PT ;  /* 0x0000001f0900780c */ /* 0x000fca0003f64070 */
[----:B------:R-:W4:Y:S04]  /*1910*/  @!P4 LD.E R3, desc[UR8][R10.64] ;  /* 0x000000080a03c980 */ /* 0x000f28000c101900 */
[----:B------:R-:W5:Y:S04]  /*1920*/  @!P0 LD.E R7, desc[UR8][R10.64+0x4] ;  /* 0x000004080a078980 */ /* 0x000f68000c101900 */
[----:B------:R-:W3:Y:S04]  /*1930*/  @!P1 LD.E R6, desc[UR8][R10.64+0x8] ;  /* 0x000008080a069980 */ /* 0x000ee8000c101900 */
[----:B-1----:R-:W3:Y:S04]  /*1940*/  @!P2 LD.E R5, desc[UR8][R10.64+0xc] ;  /* 0x00000c080a05a980 */ /* 0x002ee8000c101900 */
[----:B------:R1:W3:Y:S01]  /*1950*/  @!P3 LD.E R4, desc[UR8][R10.64+0x10] ;  /* 0x000010080a04b980 */ /* 0x0002e2000c101900 */
[----:B------:R-:W1:Y:S01]  /*1960*/  S2UR UR5, SR_CgaCtaId ;  /* 0x00000000000579c3 */ /* 0x000e620000008800 */
[----:B------:R-:W-:Y:S01]  /*1970*/  UMOV UR4, 0x400 ;  /* 0x0000040000047882 */ /* 0x000fe20000000000 */
[C-C-:B------:R-:W-:Y:S01]  /*1980*/  @!P4 IMAD.IADD R8, R0.reuse, 0x1, R9.reuse ;  /* 0x000000010008c824 */ /* 0x140fe200078e0209 */
[----:B------:R-:W-:Y:S01]  /*1990*/  UIADD3 UR4, UPT, UPT, UR4, 0x1440, URZ ;  /* 0x0000144004047890 */ /* 0x000fe2000fffe0ff */
[C---:B0-2---:R-:W-:Y:S01]  /*19a0*/  @!P0 IADD3 R12, PT, PT, R0.reuse, R9, RZ ;  /* 0x00000009000c8210 */ /* 0x045fe20007ffe0ff */
[----:B------:R-:W-:-:S02]  /*19b0*/  @!P1 IMAD.IADD R14, R0, 0x1, R9 ;  /* 0x00000001000e9824 */ /* 0x000fc400078e0209 */
[----:B------:R-:W-:Y:S01]  /*19c0*/  @!P4 IMAD.SHL.U32 R8, R8, 0x4, RZ ;  /* 0x000000040808c824 */ /* 0x000fe200078e00ff */
[----:B------:R-:W-:Y:S01]  /*19d0*/  @!P0 LEA R12, R12, 0x4, 0x2 ;  /* 0x000000040c0c8811 */ /* 0x000fe200078e10ff */
[--C-:B------:R-:W-:Y:S01]  /*19e0*/  @!P2 IMAD.IADD R15, R0, 0x1, R9.reuse ;  /* 0x00000001000fa824 */ /* 0x100fe200078e0209 */
[----:B-1----:R-:W-:Y:S01]  /*19f0*/  @!P1 LEA R10, R14, 0x8, 0x2 ;  /* 0x000000080e0a9811 */ /* 0x002fe200078e10ff */
[----:B------:R-:W-:Y:S01]  /*1a00*/  @!P3 IMAD.IADD R16, R0, 0x1, R9 ;  /* 0x000000010010b824 */ /* 0x000fe200078e0209 */
[----:B------:R-:W-:Y:S01]  /*1a10*/  @!P4 LOP3.LUT R13, R8, 0x7c, RZ, 0xc0, !PT ;  /* 0x0000007c080dc812 */ /* 0x000fe200078ec0ff */
[----:B------:R-:W0:Y:S01]  /*1a20*/  LDC R18, c[0x0][0x364] ;  /* 0x0000d900ff127b82 */ /* 0x000e220000000800 */
[----:B------:R-:W-:Y:S02]  /*1a30*/  @!P0 LOP3.LUT R11, R12, 0x7c, RZ, 0xc0, !PT ;  /* 0x0000007c0c0b8812 */ /* 0x000fe400078ec0ff */
[----:B------:R-:W-:Y:S02]  /*1a40*/  @!P2 LEA R14, R15, 0xc, 0x2 ;  /* 0x0000000c0f0ea811 */ /* 0x000fe400078e10ff */
[----:B------:R-:W-:-:S02]  /*1a50*/  @!P1 LOP3.LUT R15, R10, 0x7c, RZ, 0xc0, !PT ;  /* 0x0000007c0a0f9812 */ /* 0x000fc400078ec0ff */
[----:B------:R-:W-:Y:S01]  /*1a60*/  @!P3 LEA R10, R16, 0x10, 0x2 ;  /* 0x00000010100ab811 */ /* 0x000fe200078e10ff */
[----:B------:R-:W-:-:S03]  /*1a70*/  ULEA UR4, UR5, UR4, 0x18 ;  /* 0x0000000405047291 */ /* 0x000fc6000f8ec0ff */
[----:B------:R-:W-:Y:S01]  /*1a80*/  @!P3 LOP3.LUT R17, R10, 0x7c, RZ, 0xc0, !PT ;  /* 0x0000007c0a11b812 */ /* 0x000fe200078ec0ff */
[----:B------:R-:W1:Y:S02]  /*1a90*/  LDCU UR5, c[0x0][0x3a4] ;  /* 0x00007480ff0577ac */ /* 0x000e640008000800 */
[----:B------:R-:W-:-:S04]  /*1aa0*/  LEA R8, R9, UR4, 0x7 ;  /* 0x0000000409087c11 */ /* 0x000fc8000f8e38ff */
[C---:B------:R-:W-:Y:S01]  /*1ab0*/  @!P4 IADD3 R13, PT, PT, R8.reuse, R13, RZ ;  /* 0x0000000d080dc210 */ /* 0x040fe20007ffe0ff */
[----:B------:R-:W-:Y:S01]  /*1ac0*/  @!P0 IMAD.IADD R12, R8, 0x1, R11 ;  /* 0x00000001080c8824 */ /* 0x000fe200078e020b */
[----:B------:R-:W-:Y:S01]  /*1ad0*/  @!P2 LOP3.LUT R11, R14, 0x7c, RZ, 0xc0, !PT ;  /* 0x0000007c0e0ba812 */ /* 0x000fe200078ec0ff */
[C---:B------:R-:W-:Y:S01]  /*1ae0*/  @!P1 IMAD.IADD R15, R8.reuse, 0x1, R15 ;  /* 0x00000001080f9824 */ /* 0x040fe200078e020f */
[----:B------:R-:W0:Y:S01]  /*1af0*/  S2UR UR4, SR_CTAID.Y ;  /* 0x00000000000479c3 */ /* 0x000e220000002600 */
[----:B------:R2:W4:Y:S01]  /*1b00*/  @!P4 LDS R0, [R13] ;  /* 0x000000000d00c984 */ /* 0x0005220000000800 */
[C---:B------:R-:W-:Y:S01]  /*1b10*/  @!P2 IADD3 R16, PT, PT, R8.reuse, R11, RZ ;  /* 0x0000000b0810a210 */ /* 0x040fe20007ffe0ff */
[----:B------:R-:W-:Y:S02]  /*1b20*/  @!P3 IMAD.IADD R17, R8, 0x1, R17 ;  /* 0x000000010811b824 */ /* 0x000fe400078e0211 */
[----:B------:R-:W5:Y:S03]  /*1b30*/  @!P0 LDS R12, [R12+0x80] ;  /* 0x000080000c0c8984 */ /* 0x000f660000000800 */
[----:B------:R-:W1:Y:S01]  /*1b40*/  LDC.64 R10, c[0x0][0x398] ;  /* 0x0000e600ff0a7b82 */ /* 0x000e620000000a00 */
[----:B------:R-:W3:Y:S01]  /*1b50*/  @!P1 LDS R14, [R15+0x100] ;  /* 0x000100000f0e9984 */ /* 0x000ee20000000800 */
[----:B--2---:R-:W-:-:S03]  /*1b60*/  IMAD.MOV.U32 R13, RZ, RZ, RZ ;  /* 0x000000ffff0d7224 */ /* 0x004fc600078e00ff */
[----:B------:R-:W2:Y:S04]  /*1b70*/  @!P2 LDS R16, [R16+0x180] ;  /* 0x000180001010a984 */ /* 0x000ea80000000800 */
[----:B------:R-:W2:Y:S01]  /*1b80*/  @!P3 LDS R8, [R17+0x200] ;  /* 0x000200001108b984 */ /* 0x000ea20000000800 */
[----:B0-----:R-:W-:-:S04]  /*1b90*/  IMAD R9, R18, UR4, R9 ;  /* 0x0000000412097c24 */ /* 0x001fc8000f8e0209 */
[----:B-1----:R-:W-:-:S04]  /*1ba0*/  IMAD R9, R9, UR5, R2 ;  /* 0x0000000509097c24 */ /* 0x002fc8000f8e0202 */
[----:B------:R-:W-:-:S04]  /*1bb0*/  IMAD.WIDE R10, R9, 0x4, R10 ;  /* 0x00000004090a7825 */ /* 0x000fc800078e020a */
[----:B----4-:R-:W-:-:S04]  /*1bc0*/  @!P4 FFMA R13, R0, R3, RZ ;  /* 0x00000003000dc223 */ /* 0x010fc800000000ff */
[----:B-----5:R-:W-:-:S04]  /*1bd0*/  @!P0 FFMA R13, R12, R7, R13 ;  /* 0x000000070c0d8223 */ /* 0x020fc8000000000d */
[----:B---3--:R-:W-:-:S04]  /*1be0*/  @!P1 FFMA R13, R14, R6, R13 ;  /* 0x000000060e0d9223 */ /* 0x008fc8000000000d */
[----:B--2---:R-:W-:-:S04]  /*1bf0*/  @!P2 FFMA R13, R16, R5, R13 ;  /* 0x00000005100da223 */ /* 0x004fc8000000000d */
[----:B------:R-:W-:-:S05]  /*1c00*/  @!P3 FFMA R13, R8, R4, R13 ;  /* 0x00000004080db223 */ /* 0x000fca000000000d */
[----:B------:R-:W-:Y:S01]  /*1c10*/  STG.E desc[UR8][R10.64], R13 ;  /* 0x0000000d0a007986 */ /* 0x000fe2000c101908 */
[----:B------:R-:W-:Y:S05]  /*1c20*/  EXIT ;  /* 0x000000000000794d */ /* 0x000fea0003800000 */
.L_x_20:
[----:B------:R-:W-:-:S00]  /*1c30*/  BRA `(.L_x_20) ;  /* 0xfffffffc00fc7947 */ /* 0x000fc0000383ffff */
[----:B------:R-:W-:-:S00]  /*1c40*/  NOP ;  /* 0x0000000000007918 */ /* 0x000fc00000000000 */
        /* <DEDUP_REMOVED lines=11> */
.L_x_21:


//--------------------- .nv.shared._Z19convolution1DKernelILi1ELi2EEvPfPKfS2_S0_iii --------------------------
	.section	.nv.shared._Z19convolution1DKernelILi1ELi2EEvPfPKfS2_S0_iii,"aw",@nobits
	.sectionflags	@""
	.align	4
.nv.shared._Z19convolution1DKernelILi1ELi2EEvPfPKfS2_S0_iii:
	.zero		10816


//--------------------- .nv.shared.reserved.0     --------------------------
	.section	.nv.shared.reserved.0,"aw",@nobits
	.weak		__nv_reservedSMEM_offset_0_alias
	.size		__nv_reservedSMEM_offset_0_alias, 0, 64
	.other		__nv_reservedSMEM_offset_0_alias,@"STO_CUDA_RESERVED_SHARED STV_DEFAULT"
__nv_reservedSMEM_offset_0_alias:
	.zero		0
	.zero		64


//--------------------- .nv.constant0._Z19convolution1DKernelILi1ELi2EEvPfPKfS2_S0_iii --------------------------
	.section	.nv.constant0._Z19convolution1DKernelILi1ELi2EEvPfPKfS2_S0_iii,"a",@progbits
	.sectionflags	@""
	.align	4
.nv.constant0._Z19convolution1DKernelILi1ELi2EEvPfPKfS2_S0_iii:
	.zero		940


//--------------------- SYMBOLS --------------------------

	.type		.nv.reservedSmem.offset0,@object
	.size		.nv.reservedSmem.offset0,0x4
	.type		.nv.reservedSmem.cap,@object
	.size		.nv.reservedSmem.cap,0x4
